//
// Generated by NVIDIA NVVM Compiler
//
// Compiler Build ID: CL-36424714
// Cuda compilation tools, release 13.0, V13.0.88
// Based on NVVM 20.0.0
//

.version 9.0
.target sm_100
.address_size 64

	// .globl	_Z7kernel1PfS_S_ii

.visible .entry _Z7kernel1PfS_S_ii(
	.param .u64 .ptr .align 1 _Z7kernel1PfS_S_ii_param_0,
	.param .u64 .ptr .align 1 _Z7kernel1PfS_S_ii_param_1,
	.param .u64 .ptr .align 1 _Z7kernel1PfS_S_ii_param_2,
	.param .u32 _Z7kernel1PfS_S_ii_param_3,
	.param .u32 _Z7kernel1PfS_S_ii_param_4
)
{
	.reg .pred 	%p<4>;
	.reg .b32 	%r<14>;
	.reg .b32 	%f<4>;
	.reg .b64 	%rd<11>;

	ld.param.u64 	%rd1, [_Z7kernel1PfS_S_ii_param_0];
	ld.param.u64 	%rd2, [_Z7kernel1PfS_S_ii_param_1];
	ld.param.u64 	%rd3, [_Z7kernel1PfS_S_ii_param_2];
	ld.param.u32 	%r4, [_Z7kernel1PfS_S_ii_param_3];
	ld.param.u32 	%r3, [_Z7kernel1PfS_S_ii_param_4];
	mov.u32 	%r6, %ctaid.x;
	mov.u32 	%r7, %ntid.x;
	mov.u32 	%r8, %tid.x;
	mad.lo.s32 	%r1, %r6, %r7, %r8;
	mov.u32 	%r9, %ctaid.y;
	mov.u32 	%r10, %ntid.y;
	mov.u32 	%r11, %tid.y;
	mad.lo.s32 	%r12, %r9, %r10, %r11;
	setp.ge.s32 	%p1, %r1, %r3;
	setp.ge.s32 	%p2, %r12, %r4;
	or.pred  	%p3, %p1, %p2;
	@%p3 bra 	$L__BB0_2;
	cvta.to.global.u64 	%rd4, %rd2;
	cvta.to.global.u64 	%rd5, %rd3;
	cvta.to.global.u64 	%rd6, %rd1;
	mad.lo.s32 	%r13, %r3, %r12, %r1;
	mul.wide.s32 	%rd7, %r13, 4;
	add.s64 	%rd8, %rd4, %rd7;
	ld.global.f32 	%f1, [%rd8];
	add.s64 	%rd9, %rd5, %rd7;
	ld.global.f32 	%f2, [%rd9];
	add.f32 	%f3, %f1, %f2;
	add.s64 	%rd10, %rd6, %rd7;
	st.global.f32 	[%rd10], %f3;
$L__BB0_2:
	ret;

}
	// .globl	_Z7kernel2PfS_S_ii
.visible .entry _Z7kernel2PfS_S_ii(
	.param .u64 .ptr .align 1 _Z7kernel2PfS_S_ii_param_0,
	.param .u64 .ptr .align 1 _Z7kernel2PfS_S_ii_param_1,
	.param .u64 .ptr .align 1 _Z7kernel2PfS_S_ii_param_2,
	.param .u32 _Z7kernel2PfS_S_ii_param_3,
	.param .u32 _Z7kernel2PfS_S_ii_param_4
)
{
	.reg .pred 	%p<12>;
	.reg .b32 	%r<32>;
	.reg .b32 	%f<88>;
	.reg .b64 	%rd<56>;

	ld.param.u64 	%rd22, [_Z7kernel2PfS_S_ii_param_0];
	ld.param.u64 	%rd23, [_Z7kernel2PfS_S_ii_param_1];
	ld.param.u64 	%rd24, [_Z7kernel2PfS_S_ii_param_2];
	ld.param.u32 	%r19, [_Z7kernel2PfS_S_ii_param_3];
	ld.param.u32 	%r18, [_Z7kernel2PfS_S_ii_param_4];
	cvta.to.global.u64 	%rd1, %rd22;
	cvta.to.global.u64 	%rd2, %rd24;
	cvta.to.global.u64 	%rd3, %rd23;
	mov.u32 	%r20, %ctaid.y;
	mov.u32 	%r21, %ntid.y;
	mov.u32 	%r22, %tid.y;
	mad.lo.s32 	%r1, %r20, %r21, %r22;
	setp.ge.s32 	%p1, %r1, %r19;
	setp.lt.s32 	%p2, %r18, 1;
	or.pred  	%p3, %p1, %p2;
	@%p3 bra 	$L__BB1_13;
	mul.lo.s32 	%r2, %r18, %r1;
	and.b32  	%r3, %r18, 15;
	setp.lt.u32 	%p4, %r18, 16;
	mov.b32 	%r29, 0;
	@%p4 bra 	$L__BB1_4;
	and.b32  	%r29, %r18, 2147483632;
	neg.s32 	%r27, %r29;
	mul.wide.u32 	%rd25, %r2, 4;
	add.s64 	%rd26, %rd25, 32;
	add.s64 	%rd52, %rd1, %rd26;
	add.s64 	%rd51, %rd2, %rd26;
	add.s64 	%rd50, %rd3, %rd26;
$L__BB1_3:
	.pragma "nounroll";
	ld.global.f32 	%f1, [%rd50+-32];
	ld.global.f32 	%f2, [%rd51+-32];
	add.f32 	%f3, %f1, %f2;
	st.global.f32 	[%rd52+-32], %f3;
	ld.global.f32 	%f4, [%rd50+-28];
	ld.global.f32 	%f5, [%rd51+-28];
	add.f32 	%f6, %f4, %f5;
	st.global.f32 	[%rd52+-28], %f6;
	ld.global.f32 	%f7, [%rd50+-24];
	ld.global.f32 	%f8, [%rd51+-24];
	add.f32 	%f9, %f7, %f8;
	st.global.f32 	[%rd52+-24], %f9;
	ld.global.f32 	%f10, [%rd50+-20];
	ld.global.f32 	%f11, [%rd51+-20];
	add.f32 	%f12, %f10, %f11;
	st.global.f32 	[%rd52+-20], %f12;
	ld.global.f32 	%f13, [%rd50+-16];
	ld.global.f32 	%f14, [%rd51+-16];
	add.f32 	%f15, %f13, %f14;
	st.global.f32 	[%rd52+-16], %f15;
	ld.global.f32 	%f16, [%rd50+-12];
	ld.global.f32 	%f17, [%rd51+-12];
	add.f32 	%f18, %f16, %f17;
	st.global.f32 	[%rd52+-12], %f18;
	ld.global.f32 	%f19, [%rd50+-8];
	ld.global.f32 	%f20, [%rd51+-8];
	add.f32 	%f21, %f19, %f20;
	st.global.f32 	[%rd52+-8], %f21;
	ld.global.f32 	%f22, [%rd50+-4];
	ld.global.f32 	%f23, [%rd51+-4];
	add.f32 	%f24, %f22, %f23;
	st.global.f32 	[%rd52+-4], %f24;
	ld.global.f32 	%f25, [%rd50];
	ld.global.f32 	%f26, [%rd51];
	add.f32 	%f27, %f25, %f26;
	st.global.f32 	[%rd52], %f27;
	ld.global.f32 	%f28, [%rd50+4];
	ld.global.f32 	%f29, [%rd51+4];
	add.f32 	%f30, %f28, %f29;
	st.global.f32 	[%rd52+4], %f30;
	ld.global.f32 	%f31, [%rd50+8];
	ld.global.f32 	%f32, [%rd51+8];
	add.f32 	%f33, %f31, %f32;
	st.global.f32 	[%rd52+8], %f33;
	ld.global.f32 	%f34, [%rd50+12];
	ld.global.f32 	%f35, [%rd51+12];
	add.f32 	%f36, %f34, %f35;
	st.global.f32 	[%rd52+12], %f36;
	ld.global.f32 	%f37, [%rd50+16];
	ld.global.f32 	%f38, [%rd51+16];
	add.f32 	%f39, %f37, %f38;
	st.global.f32 	[%rd52+16], %f39;
	ld.global.f32 	%f40, [%rd50+20];
	ld.global.f32 	%f41, [%rd51+20];
	add.f32 	%f42, %f40, %f41;
	st.global.f32 	[%rd52+20], %f42;
	ld.global.f32 	%f43, [%rd50+24];
	ld.global.f32 	%f44, [%rd51+24];
	add.f32 	%f45, %f43, %f44;
	st.global.f32 	[%rd52+24], %f45;
	ld.global.f32 	%f46, [%rd50+28];
	ld.global.f32 	%f47, [%rd51+28];
	add.f32 	%f48, %f46, %f47;
	st.global.f32 	[%rd52+28], %f48;
	add.s32 	%r27, %r27, 16;
	add.s64 	%rd52, %rd52, 64;
	add.s64 	%rd51, %rd51, 64;
	add.s64 	%rd50, %rd50, 64;
	setp.ne.s32 	%p5, %r27, 0;
	@%p5 bra 	$L__BB1_3;
$L__BB1_4:
	setp.eq.s32 	%p6, %r3, 0;
	@%p6 bra 	$L__BB1_13;
	and.b32  	%r9, %r18, 7;
	setp.lt.u32 	%p7, %r3, 8;
	@%p7 bra 	$L__BB1_7;
	add.s32 	%r24, %r29, %r2;
	mul.wide.u32 	%rd27, %r24, 4;
	add.s64 	%rd28, %rd3, %rd27;
	ld.global.f32 	%f49, [%rd28];
	add.s64 	%rd29, %rd2, %rd27;
	ld.global.f32 	%f50, [%rd29];
	add.f32 	%f51, %f49, %f50;
	add.s64 	%rd30, %rd1, %rd27;
	st.global.f32 	[%rd30], %f51;
	cvt.u64.u32 	%rd31, %r2;
	cvt.u64.u32 	%rd32, %r29;
	add.s64 	%rd33, %rd32, %rd31;
	shl.b64 	%rd34, %rd33, 2;
	add.s64 	%rd35, %rd3, %rd34;
	ld.global.f32 	%f52, [%rd35+4];
	add.s64 	%rd36, %rd2, %rd34;
	ld.global.f32 	%f53, [%rd36+4];
	add.f32 	%f54, %f52, %f53;
	add.s64 	%rd37, %rd1, %rd34;
	st.global.f32 	[%rd37+4], %f54;
	ld.global.f32 	%f55, [%rd35+8];
	ld.global.f32 	%f56, [%rd36+8];
	add.f32 	%f57, %f55, %f56;
	st.global.f32 	[%rd37+8], %f57;
	ld.global.f32 	%f58, [%rd35+12];
	ld.global.f32 	%f59, [%rd36+12];
	add.f32 	%f60, %f58, %f59;
	st.global.f32 	[%rd37+12], %f60;
	ld.global.f32 	%f61, [%rd35+16];
	ld.global.f32 	%f62, [%rd36+16];
	add.f32 	%f63, %f61, %f62;
	st.global.f32 	[%rd37+16], %f63;
	ld.global.f32 	%f64, [%rd35+20];
	ld.global.f32 	%f65, [%rd36+20];
	add.f32 	%f66, %f64, %f65;
	st.global.f32 	[%rd37+20], %f66;
	ld.global.f32 	%f67, [%rd35+24];
	ld.global.f32 	%f68, [%rd36+24];
	add.f32 	%f69, %f67, %f68;
	st.global.f32 	[%rd37+24], %f69;
	ld.global.f32 	%f70, [%rd35+28];
	ld.global.f32 	%f71, [%rd36+28];
	add.f32 	%f72, %f70, %f71;
	st.global.f32 	[%rd37+28], %f72;
	add.s32 	%r29, %r29, 8;
$L__BB1_7:
	setp.eq.s32 	%p8, %r9, 0;
	@%p8 bra 	$L__BB1_13;
	and.b32  	%r12, %r18, 3;
	setp.lt.u32 	%p9, %r9, 4;
	@%p9 bra 	$L__BB1_10;
	add.s32 	%r25, %r29, %r2;
	mul.wide.u32 	%rd38, %r25, 4;
	add.s64 	%rd39, %rd3, %rd38;
	ld.global.f32 	%f73, [%rd39];
	add.s64 	%rd40, %rd2, %rd38;
	ld.global.f32 	%f74, [%rd40];
	add.f32 	%f75, %f73, %f74;
	add.s64 	%rd41, %rd1, %rd38;
	st.global.f32 	[%rd41], %f75;
	cvt.u64.u32 	%rd42, %r2;
	cvt.u64.u32 	%rd43, %r29;
	add.s64 	%rd44, %rd43, %rd42;
	shl.b64 	%rd45, %rd44, 2;
	add.s64 	%rd46, %rd3, %rd45;
	ld.global.f32 	%f76, [%rd46+4];
	add.s64 	%rd47, %rd2, %rd45;
	ld.global.f32 	%f77, [%rd47+4];
	add.f32 	%f78, %f76, %f77;
	add.s64 	%rd48, %rd1, %rd45;
	st.global.f32 	[%rd48+4], %f78;
	ld.global.f32 	%f79, [%rd46+8];
	ld.global.f32 	%f80, [%rd47+8];
	add.f32 	%f81, %f79, %f80;
	st.global.f32 	[%rd48+8], %f81;
	ld.global.f32 	%f82, [%rd46+12];
	ld.global.f32 	%f83, [%rd47+12];
	add.f32 	%f84, %f82, %f83;
	st.global.f32 	[%rd48+12], %f84;
	add.s32 	%r29, %r29, 4;
$L__BB1_10:
	setp.eq.s32 	%p10, %r12, 0;
	@%p10 bra 	$L__BB1_13;
	add.s32 	%r26, %r29, %r2;
	mul.wide.u32 	%rd49, %r26, 4;
	add.s64 	%rd55, %rd1, %rd49;
	add.s64 	%rd54, %rd2, %rd49;
	add.s64 	%rd53, %rd3, %rd49;
	neg.s32 	%r31, %r12;
$L__BB1_12:
	.pragma "nounroll";
	ld.global.f32 	%f85, [%rd53];
	ld.global.f32 	%f86, [%rd54];
	add.f32 	%f87, %f85, %f86;
	st.global.f32 	[%rd55], %f87;
	add.s64 	%rd55, %rd55, 4;
	add.s64 	%rd54, %rd54, 4;
	add.s64 	%rd53, %rd53, 4;
	add.s32 	%r31, %r31, 1;
	setp.ne.s32 	%p11, %r31, 0;
	@%p11 bra 	$L__BB1_12;
$L__BB1_13:
	ret;

}
	// .globl	_Z7kernel3PfS_S_ii
.visible .entry _Z7kernel3PfS_S_ii(
	.param .u64 .ptr .align 1 _Z7kernel3PfS_S_ii_param_0,
	.param .u64 .ptr .align 1 _Z7kernel3PfS_S_ii_param_1,
	.param .u64 .ptr .align 1 _Z7kernel3PfS_S_ii_param_2,
	.param .u32 _Z7kernel3PfS_S_ii_param_3,
	.param .u32 _Z7kernel3PfS_S_ii_param_4
)
{
	.reg .pred 	%p<12>;
	.reg .b32 	%r<38>;
	.reg .b32 	%f<88>;
	.reg .b64 	%rd<101>;

	ld.param.u64 	%rd4, [_Z7kernel3PfS_S_ii_param_0];
	ld.param.u64 	%rd5, [_Z7kernel3PfS_S_ii_param_1];
	ld.param.u64 	%rd6, [_Z7kernel3PfS_S_ii_param_2];
	ld.param.u32 	%r23, [_Z7kernel3PfS_S_ii_param_4];
	cvta.to.global.u64 	%rd1, %rd4;
	cvta.to.global.u64 	%rd2, %rd6;
	cvta.to.global.u64 	%rd3, %rd5;
	mov.u32 	%r24, %ctaid.x;
	mov.u32 	%r25, %ntid.x;
	mov.u32 	%r26, %tid.x;
	mad.lo.s32 	%r1, %r24, %r25, %r26;
	setp.ge.s32 	%p1, %r1, %r23;
	setp.lt.s32 	%p2, %r23, 1;
	or.pred  	%p3, %p1, %p2;
	@%p3 bra 	$L__BB2_13;
	add.s32 	%r28, %r23, -1;
	and.b32  	%r2, %r23, 15;
	setp.lt.u32 	%p4, %r28, 15;
	mov.b32 	%r34, 0;
	@%p4 bra 	$L__BB2_4;
	and.b32  	%r34, %r23, 2147483632;
	neg.s32 	%r32, %r34;
	shl.b32 	%r5, %r23, 4;
	mul.wide.u32 	%rd11, %r23, 4;
	mov.u32 	%r31, %r1;
$L__BB2_3:
	.pragma "nounroll";
	mul.wide.s32 	%rd7, %r31, 4;
	add.s64 	%rd8, %rd3, %rd7;
	ld.global.f32 	%f1, [%rd8];
	add.s64 	%rd9, %rd2, %rd7;
	ld.global.f32 	%f2, [%rd9];
	add.f32 	%f3, %f1, %f2;
	add.s64 	%rd10, %rd1, %rd7;
	st.global.f32 	[%rd10], %f3;
	add.s64 	%rd12, %rd8, %rd11;
	ld.global.f32 	%f4, [%rd12];
	add.s64 	%rd13, %rd9, %rd11;
	ld.global.f32 	%f5, [%rd13];
	add.f32 	%f6, %f4, %f5;
	add.s64 	%rd14, %rd10, %rd11;
	st.global.f32 	[%rd14], %f6;
	add.s64 	%rd15, %rd12, %rd11;
	ld.global.f32 	%f7, [%rd15];
	add.s64 	%rd16, %rd13, %rd11;
	ld.global.f32 	%f8, [%rd16];
	add.f32 	%f9, %f7, %f8;
	add.s64 	%rd17, %rd14, %rd11;
	st.global.f32 	[%rd17], %f9;
	add.s64 	%rd18, %rd15, %rd11;
	ld.global.f32 	%f10, [%rd18];
	add.s64 	%rd19, %rd16, %rd11;
	ld.global.f32 	%f11, [%rd19];
	add.f32 	%f12, %f10, %f11;
	add.s64 	%rd20, %rd17, %rd11;
	st.global.f32 	[%rd20], %f12;
	add.s64 	%rd21, %rd18, %rd11;
	ld.global.f32 	%f13, [%rd21];
	add.s64 	%rd22, %rd19, %rd11;
	ld.global.f32 	%f14, [%rd22];
	add.f32 	%f15, %f13, %f14;
	add.s64 	%rd23, %rd20, %rd11;
	st.global.f32 	[%rd23], %f15;
	add.s64 	%rd24, %rd21, %rd11;
	ld.global.f32 	%f16, [%rd24];
	add.s64 	%rd25, %rd22, %rd11;
	ld.global.f32 	%f17, [%rd25];
	add.f32 	%f18, %f16, %f17;
	add.s64 	%rd26, %rd23, %rd11;
	st.global.f32 	[%rd26], %f18;
	add.s64 	%rd27, %rd24, %rd11;
	ld.global.f32 	%f19, [%rd27];
	add.s64 	%rd28, %rd25, %rd11;
	ld.global.f32 	%f20, [%rd28];
	add.f32 	%f21, %f19, %f20;
	add.s64 	%rd29, %rd26, %rd11;
	st.global.f32 	[%rd29], %f21;
	add.s64 	%rd30, %rd27, %rd11;
	ld.global.f32 	%f22, [%rd30];
	add.s64 	%rd31, %rd28, %rd11;
	ld.global.f32 	%f23, [%rd31];
	add.f32 	%f24, %f22, %f23;
	add.s64 	%rd32, %rd29, %rd11;
	st.global.f32 	[%rd32], %f24;
	add.s64 	%rd33, %rd30, %rd11;
	ld.global.f32 	%f25, [%rd33];
	add.s64 	%rd34, %rd31, %rd11;
	ld.global.f32 	%f26, [%rd34];
	add.f32 	%f27, %f25, %f26;
	add.s64 	%rd35, %rd32, %rd11;
	st.global.f32 	[%rd35], %f27;
	add.s64 	%rd36, %rd33, %rd11;
	ld.global.f32 	%f28, [%rd36];
	add.s64 	%rd37, %rd34, %rd11;
	ld.global.f32 	%f29, [%rd37];
	add.f32 	%f30, %f28, %f29;
	add.s64 	%rd38, %rd35, %rd11;
	st.global.f32 	[%rd38], %f30;
	add.s64 	%rd39, %rd36, %rd11;
	ld.global.f32 	%f31, [%rd39];
	add.s64 	%rd40, %rd37, %rd11;
	ld.global.f32 	%f32, [%rd40];
	add.f32 	%f33, %f31, %f32;
	add.s64 	%rd41, %rd38, %rd11;
	st.global.f32 	[%rd41], %f33;
	add.s64 	%rd42, %rd39, %rd11;
	ld.global.f32 	%f34, [%rd42];
	add.s64 	%rd43, %rd40, %rd11;
	ld.global.f32 	%f35, [%rd43];
	add.f32 	%f36, %f34, %f35;
	add.s64 	%rd44, %rd41, %rd11;
	st.global.f32 	[%rd44], %f36;
	add.s64 	%rd45, %rd42, %rd11;
	ld.global.f32 	%f37, [%rd45];
	add.s64 	%rd46, %rd43, %rd11;
	ld.global.f32 	%f38, [%rd46];
	add.f32 	%f39, %f37, %f38;
	add.s64 	%rd47, %rd44, %rd11;
	st.global.f32 	[%rd47], %f39;
	add.s64 	%rd48, %rd45, %rd11;
	ld.global.f32 	%f40, [%rd48];
	add.s64 	%rd49, %rd46, %rd11;
	ld.global.f32 	%f41, [%rd49];
	add.f32 	%f42, %f40, %f41;
	add.s64 	%rd50, %rd47, %rd11;
	st.global.f32 	[%rd50], %f42;
	add.s64 	%rd51, %rd48, %rd11;
	ld.global.f32 	%f43, [%rd51];
	add.s64 	%rd52, %rd49, %rd11;
	ld.global.f32 	%f44, [%rd52];
	add.f32 	%f45, %f43, %f44;
	add.s64 	%rd53, %rd50, %rd11;
	st.global.f32 	[%rd53], %f45;
	add.s64 	%rd54, %rd51, %rd11;
	ld.global.f32 	%f46, [%rd54];
	add.s64 	%rd55, %rd52, %rd11;
	ld.global.f32 	%f47, [%rd55];
	add.f32 	%f48, %f46, %f47;
	add.s64 	%rd56, %rd53, %rd11;
	st.global.f32 	[%rd56], %f48;
	add.s32 	%r32, %r32, 16;
	add.s32 	%r31, %r31, %r5;
	setp.ne.s32 	%p5, %r32, 0;
	@%p5 bra 	$L__BB2_3;
$L__BB2_4:
	setp.eq.s32 	%p6, %r2, 0;
	@%p6 bra 	$L__BB2_13;
	and.b32  	%r11, %r23, 7;
	setp.lt.u32 	%p7, %r2, 8;
	@%p7 bra 	$L__BB2_7;
	mad.lo.s32 	%r29, %r34, %r23, %r1;
	mul.wide.s32 	%rd57, %r29, 4;
	add.s64 	%rd58, %rd3, %rd57;
	ld.global.f32 	%f49, [%rd58];
	add.s64 	%rd59, %rd2, %rd57;
	ld.global.f32 	%f50, [%rd59];
	add.f32 	%f51, %f49, %f50;
	add.s64 	%rd60, %rd1, %rd57;
	st.global.f32 	[%rd60], %f51;
	mul.wide.u32 	%rd61, %r23, 4;
	add.s64 	%rd62, %rd58, %rd61;
	ld.global.f32 	%f52, [%rd62];
	add.s64 	%rd63, %rd59, %rd61;
	ld.global.f32 	%f53, [%rd63];
	add.f32 	%f54, %f52, %f53;
	add.s64 	%rd64, %rd60, %rd61;
	st.global.f32 	[%rd64], %f54;
	add.s64 	%rd65, %rd62, %rd61;
	ld.global.f32 	%f55, [%rd65];
	add.s64 	%rd66, %rd63, %rd61;
	ld.global.f32 	%f56, [%rd66];
	add.f32 	%f57, %f55, %f56;
	add.s64 	%rd67, %rd64, %rd61;
	st.global.f32 	[%rd67], %f57;
	add.s64 	%rd68, %rd65, %rd61;
	ld.global.f32 	%f58, [%rd68];
	add.s64 	%rd69, %rd66, %rd61;
	ld.global.f32 	%f59, [%rd69];
	add.f32 	%f60, %f58, %f59;
	add.s64 	%rd70, %rd67, %rd61;
	st.global.f32 	[%rd70], %f60;
	add.s64 	%rd71, %rd68, %rd61;
	ld.global.f32 	%f61, [%rd71];
	add.s64 	%rd72, %rd69, %rd61;
	ld.global.f32 	%f62, [%rd72];
	add.f32 	%f63, %f61, %f62;
	add.s64 	%rd73, %rd70, %rd61;
	st.global.f32 	[%rd73], %f63;
	add.s64 	%rd74, %rd71, %rd61;
	ld.global.f32 	%f64, [%rd74];
	add.s64 	%rd75, %rd72, %rd61;
	ld.global.f32 	%f65, [%rd75];
	add.f32 	%f66, %f64, %f65;
	add.s64 	%rd76, %rd73, %rd61;
	st.global.f32 	[%rd76], %f66;
	add.s64 	%rd77, %rd74, %rd61;
	ld.global.f32 	%f67, [%rd77];
	add.s64 	%rd78, %rd75, %rd61;
	ld.global.f32 	%f68, [%rd78];
	add.f32 	%f69, %f67, %f68;
	add.s64 	%rd79, %rd76, %rd61;
	st.global.f32 	[%rd79], %f69;
	add.s64 	%rd80, %rd77, %rd61;
	ld.global.f32 	%f70, [%rd80];
	add.s64 	%rd81, %rd78, %rd61;
	ld.global.f32 	%f71, [%rd81];
	add.f32 	%f72, %f70, %f71;
	add.s64 	%rd82, %rd79, %rd61;
	st.global.f32 	[%rd82], %f72;
	add.s32 	%r34, %r34, 8;
$L__BB2_7:
	setp.eq.s32 	%p8, %r11, 0;
	@%p8 bra 	$L__BB2_13;
	and.b32  	%r14, %r23, 3;
	setp.lt.u32 	%p9, %r11, 4;
	@%p9 bra 	$L__BB2_10;
	mad.lo.s32 	%r30, %r34, %r23, %r1;
	mul.wide.s32 	%rd83, %r30, 4;
	add.s64 	%rd84, %rd3, %rd83;
	ld.global.f32 	%f73, [%rd84];
	add.s64 	%rd85, %rd2, %rd83;
	ld.global.f32 	%f74, [%rd85];
	add.f32 	%f75, %f73, %f74;
	add.s64 	%rd86, %rd1, %rd83;
	st.global.f32 	[%rd86], %f75;
	mul.wide.u32 	%rd87, %r23, 4;
	add.s64 	%rd88, %rd84, %rd87;
	ld.global.f32 	%f76, [%rd88];
	add.s64 	%rd89, %rd85, %rd87;
	ld.global.f32 	%f77, [%rd89];
	add.f32 	%f78, %f76, %f77;
	add.s64 	%rd90, %rd86, %rd87;
	st.global.f32 	[%rd90], %f78;
	add.s64 	%rd91, %rd88, %rd87;
	ld.global.f32 	%f79, [%rd91];
	add.s64 	%rd92, %rd89, %rd87;
	ld.global.f32 	%f80, [%rd92];
	add.f32 	%f81, %f79, %f80;
	add.s64 	%rd93, %rd90, %rd87;
	st.global.f32 	[%rd93], %f81;
	add.s64 	%rd94, %rd91, %rd87;
	ld.global.f32 	%f82, [%rd94];
	add.s64 	%rd95, %rd92, %rd87;
	ld.global.f32 	%f83, [%rd95];
	add.f32 	%f84, %f82, %f83;
	add.s64 	%rd96, %rd93, %rd87;
	st.global.f32 	[%rd96], %f84;
	add.s32 	%r34, %r34, 4;
$L__BB2_10:
	setp.eq.s32 	%p10, %r14, 0;
	@%p10 bra 	$L__BB2_13;
	mad.lo.s32 	%r37, %r34, %r23, %r1;
	neg.s32 	%r36, %r14;
$L__BB2_12:
	.pragma "nounroll";
	mul.wide.s32 	%rd97, %r37, 4;
	add.s64 	%rd98, %rd1, %rd97;
	add.s64 	%rd99, %rd2, %rd97;
	add.s64 	%rd100, %rd3, %rd97;
	ld.global.f32 	%f85, [%rd100];
	ld.global.f32 	%f86, [%rd99];
	add.f32 	%f87, %f85, %f86;
	st.global.f32 	[%rd98], %f87;
	add.s32 	%r37, %r37, %r23;
	add.s32 	%r36, %r36, 1;
	setp.ne.s32 	%p11, %r36, 0;
	@%p11 bra 	$L__BB2_12;
$L__BB2_13:
	ret;

}


// ===== COMPILED SASS (sm_100) =====

	.target	sm_100

	.elftype	@"ET_EXEC"


//--------------------- .note.nv.tkinfo           --------------------------
	.section	.note.nv.tkinfo,"",@"SHT_NOTE"
	.sectionflags	@"SHF_NOTE_NV_TKINFO"
	.tkinfo
        /*0018*/ 	.word	0x00000002
        /*0030*/ 	.string	""
        /*0030*/ 	.string	"ptxas"
        /*0030*/ 	.string	"Cuda compilation tools, release 13.0, V13.0.88"
        /*0030*/ 	.string	"Build cuda_13.0.r13.0/compiler.36424714_0"
        /*0030*/ 	.string	"-arch sm_100 -m 64 "



//--------------------- .note.nv.cuinfo           --------------------------
	.section	.note.nv.cuinfo,"",@"SHT_NOTE"
	.sectionflags	@"SHF_NOTE_NV_CUINFO"
        /*0018*/ 	.short	0x0002
        /*001a*/ 	.short	0x0064
        /*001c*/ 	.short	0x0082
	.zero		2


//--------------------- .nv.info                  --------------------------
	.section	.nv.info,"",@"SHT_CUDA_INFO"
	.align	4


	//----- nvinfo : EIATTR_REGCOUNT
	.align		4
        /*0000*/ 	.byte	0x04, 0x2f
        /*0002*/ 	.short	(.L_1 - .L_0)
	.align		4
.L_0:
        /*0004*/ 	.word	index@(_Z7kernel1PfS_S_ii)
        /*0008*/ 	.word	0x0000000c


	//----- nvinfo : EIATTR_FRAME_SIZE
	.align		4
.L_1:
        /*000c*/ 	.byte	0x04, 0x11
        /*000e*/ 	.short	(.L_3 - .L_2)
	.align		4
.L_2:
        /*0010*/ 	.word	index@(_Z7kernel1PfS_S_ii)
        /*0014*/ 	.word	0x00000000


	//----- nvinfo : EIATTR_REGCOUNT
	.align		4
.L_3:
        /*0018*/ 	.byte	0x04, 0x2f
        /*001a*/ 	.short	(.L_5 - .L_4)
	.align		4
.L_4:
        /*001c*/ 	.word	index@(_Z7kernel2PfS_S_ii)
        /*0020*/ 	.word	0x00000016


	//----- nvinfo : EIATTR_FRAME_SIZE
	.align		4
.L_5:
        /*0024*/ 	.byte	0x04, 0x11
        /*0026*/ 	.short	(.L_7 - .L_6)
	.align		4
.L_6:
        /*0028*/ 	.word	index@(_Z7kernel2PfS_S_ii)
        /*002c*/ 	.word	0x00000000


	//----- nvinfo : EIATTR_REGCOUNT
	.align		4
.L_7:
        /*0030*/ 	.byte	0x04, 0x2f
        /*0032*/ 	.short	(.L_9 - .L_8)
	.align		4
.L_8:
        /*0034*/ 	.word	index@(_Z7kernel3PfS_S_ii)
        /*0038*/ 	.word	0x0000001c


	//----- nvinfo : EIATTR_FRAME_SIZE
	.align		4
.L_9:
        /*003c*/ 	.byte	0x04, 0x11
        /*003e*/ 	.short	(.L_11 - .L_10)
	.align		4
.L_10:
        /*0040*/ 	.word	index@(_Z7kernel3PfS_S_ii)
        /*0044*/ 	.word	0x00000000


	//----- nvinfo : EIATTR_MIN_STACK_SIZE
	.align		4
.L_11:
        /*0048*/ 	.byte	0x04, 0x12
        /*004a*/ 	.short	(.L_13 - .L_12)
	.align		4
.L_12:
        /*004c*/ 	.word	index@(_Z7kernel3PfS_S_ii)
        /*0050*/ 	.word	0x00000000


	//----- nvinfo : EIATTR_MIN_STACK_SIZE
	.align		4
.L_13:
        /*0054*/ 	.byte	0x04, 0x12
        /*0056*/ 	.short	(.L_15 - .L_14)
	.align		4
.L_14:
        /*0058*/ 	.word	index@(_Z7kernel2PfS_S_ii)
        /*005c*/ 	.word	0x00000000


	//----- nvinfo : EIATTR_MIN_STACK_SIZE
	.align		4
.L_15:
        /*0060*/ 	.byte	0x04, 0x12
        /*0062*/ 	.short	(.L_17 - .L_16)
	.align		4
.L_16:
        /*0064*/ 	.word	index@(_Z7kernel1PfS_S_ii)
        /*0068*/ 	.word	0x00000000
.L_17:


//--------------------- .nv.compat                --------------------------
	.section	.nv.compat,"",@"SHT_CUDA_COMPAT_INFO"
	.align	4
        /*0000*/ 	.byte	0x02, 0x09, 0x00, 0x00, 0x02, 0x02, 0x01, 0x00, 0x02, 0x05, 0x05, 0x00, 0x03, 0x07, 0x01, 0x01
        /*0010*/ 	.byte	0x02, 0x03, 0x00, 0x00, 0x02, 0x06, 0x01, 0x00, 0x04, 0x0b, 0x08, 0x00, 0x09, 0x00, 0x00, 0x00
        /*0020*/ 	.byte	0x00, 0x00, 0x00, 0x00


//--------------------- .nv.info._Z7kernel3PfS_S_ii --------------------------
	.section	.nv.info._Z7kernel3PfS_S_ii,"",@"SHT_CUDA_INFO"
	.sectionflags	@""
	.align	4


	//----- nvinfo : EIATTR_CUDA_API_VERSION
	.align		4
        /*0000*/ 	.byte	0x04, 0x37
        /*0002*/ 	.short	(.L_19 - .L_18)
.L_18:
        /*0004*/ 	.word	0x00000082


	//----- nvinfo : EIATTR_KPARAM_INFO
	.align		4
.L_19:
        /*0008*/ 	.byte	0x04, 0x17
        /*000a*/ 	.short	(.L_21 - .L_20)
.L_20:
        /*000c*/ 	.word	0x00000000
        /*0010*/ 	.short	0x0004
        /*0012*/ 	.short	0x001c
        /*0014*/ 	.byte	0x00, 0xf0, 0x11, 0x00


	//----- nvinfo : EIATTR_KPARAM_INFO
	.align		4
.L_21:
        /*0018*/ 	.byte	0x04, 0x17
        /*001a*/ 	.short	(.L_23 - .L_22)
.L_22:
        /*001c*/ 	.word	0x00000000
        /*0020*/ 	.short	0x0003
        /*0022*/ 	.short	0x0018
        /*0024*/ 	.byte	0x00, 0xf0, 0x11, 0x00


	//----- nvinfo : EIATTR_KPARAM_INFO
	.align		4
.L_23:
        /*0028*/ 	.byte	0x04, 0x17
        /*002a*/ 	.short	(.L_25 - .L_24)
.L_24:
        /*002c*/ 	.word	0x00000000
        /*0030*/ 	.short	0x0002
        /*0032*/ 	.short	0x0010
        /*0034*/ 	.byte	0x00, 0xf5, 0x21, 0x00


	//----- nvinfo : EIATTR_KPARAM_INFO
	.align		4
.L_25:
        /*0038*/ 	.byte	0x04, 0x17
        /*003a*/ 	.short	(.L_27 - .L_26)
.L_26:
        /*003c*/ 	.word	0x00000000
        /*0040*/ 	.short	0x0001
        /*0042*/ 	.short	0x0008
        /*0044*/ 	.byte	0x00, 0xf5, 0x21, 0x00


	//----- nvinfo : EIATTR_KPARAM_INFO
	.align		4
.L_27:
        /*0048*/ 	.byte	0x04, 0x17
        /*004a*/ 	.short	(.L_29 - .L_28)
.L_28:
        /*004c*/ 	.word	0x00000000
        /*0050*/ 	.short	0x0000
        /*0052*/ 	.short	0x0000
        /*0054*/ 	.byte	0x00, 0xf5, 0x21, 0x00


	//----- nvinfo : EIATTR_SPARSE_MMA_MASK
	.align		4
.L_29:
        /*0058*/ 	.byte	0x03, 0x50
        /*005a*/ 	.short	0x0000


	//----- nvinfo : EIATTR_MAXREG_COUNT
	.align		4
        /*005c*/ 	.byte	0x03, 0x1b
        /*005e*/ 	.short	0x00ff


	//----- nvinfo : EIATTR_MERCURY_ISA_VERSION
	.align		4
        /*0060*/ 	.byte	0x03, 0x5f
        /*0062*/ 	.short	0x0101


	//----- nvinfo : EIATTR_VRC_CTA_INIT_COUNT
	.align		4
        /*0064*/ 	.byte	0x02, 0x4a
	.zero		1
	.zero		1


	//----- nvinfo : EIATTR_EXIT_INSTR_OFFSETS
	.align		4
        /*0068*/ 	.byte	0x04, 0x1c
        /*006a*/ 	.short	(.L_31 - .L_30)


	//   ....[0]....
.L_30:
        /*006c*/ 	.word	0x00000080


	//   ....[1]....
        /*0070*/ 	.word	0x000008a0


	//   ....[2]....
        /*0074*/ 	.word	0x00000cc0


	//   ....[3]....
        /*0078*/ 	.word	0x00000f20


	//   ....[4]....
        /*007c*/ 	.word	0x00001030


	//----- nvinfo : EIATTR_CBANK_PARAM_SIZE
	.align		4
.L_31:
        /*0080*/ 	.byte	0x03, 0x19
        /*0082*/ 	.short	0x0020


	//----- nvinfo : EIATTR_PARAM_CBANK
	.align		4
        /*0084*/ 	.byte	0x04, 0x0a
        /*0086*/ 	.short	(.L_33 - .L_32)
	.align		4
.L_32:
        /*0088*/ 	.word	index@(.nv.constant0._Z7kernel3PfS_S_ii)
        /*008c*/ 	.short	0x0380
        /*008e*/ 	.short	0x0020


	//----- nvinfo : EIATTR_SW_WAR
	.align		4
.L_33:
        /*0090*/ 	.byte	0x04, 0x36
        /*0092*/ 	.short	(.L_35 - .L_34)
.L_34:
        /*0094*/ 	.word	0x00000008
.L_35:


//--------------------- .nv.info._Z7kernel2PfS_S_ii --------------------------
	.section	.nv.info._Z7kernel2PfS_S_ii,"",@"SHT_CUDA_INFO"
	.sectionflags	@""
	.align	4


	//----- nvinfo : EIATTR_CUDA_API_VERSION
	.align		4
        /*0000*/ 	.byte	0x04, 0x37
        /*0002*/ 	.short	(.L_37 - .L_36)
.L_36:
        /*0004*/ 	.word	0x00000082


	//----- nvinfo : EIATTR_KPARAM_INFO
	.align		4
.L_37:
        /*0008*/ 	.byte	0x04, 0x17
        /*000a*/ 	.short	(.L_39 - .L_38)
.L_38:
        /*000c*/ 	.word	0x00000000
        /*0010*/ 	.short	0x0004
        /*0012*/ 	.short	0x001c
        /*0014*/ 	.byte	0x00, 0xf0, 0x11, 0x00


	//----- nvinfo : EIATTR_KPARAM_INFO
	.align		4
.L_39:
        /*0018*/ 	.byte	0x04, 0x17
        /*001a*/ 	.short	(.L_41 - .L_40)
.L_40:
        /*001c*/ 	.word	0x00000000
        /*0020*/ 	.short	0x0003
        /*0022*/ 	.short	0x0018
        /*0024*/ 	.byte	0x00, 0xf0, 0x11, 0x00


	//----- nvinfo : EIATTR_KPARAM_INFO
	.align		4
.L_41:
        /*0028*/ 	.byte	0x04, 0x17
        /*002a*/ 	.short	(.L_43 - .L_42)
.L_42:
        /*002c*/ 	.word	0x00000000
        /*0030*/ 	.short	0x0002
        /*0032*/ 	.short	0x0010
        /*0034*/ 	.byte	0x00, 0xf5, 0x21, 0x00


	//----- nvinfo : EIATTR_KPARAM_INFO
	.align		4
.L_43:
        /*0038*/ 	.byte	0x04, 0x17
        /*003a*/ 	.short	(.L_45 - .L_44)
.L_44:
        /*003c*/ 	.word	0x00000000
        /*0040*/ 	.short	0x0001
        /*0042*/ 	.short	0x0008
        /*0044*/ 	.byte	0x00, 0xf5, 0x21, 0x00


	//----- nvinfo : EIATTR_KPARAM_INFO
	.align		4
.L_45:
        /*0048*/ 	.byte	0x04, 0x17
        /*004a*/ 	.short	(.L_47 - .L_46)
.L_46:
        /*004c*/ 	.word	0x00000000
        /*0050*/ 	.short	0x0000
        /*0052*/ 	.short	0x0000
        /*0054*/ 	.byte	0x00, 0xf5, 0x21, 0x00


	//----- nvinfo : EIATTR_SPARSE_MMA_MASK
	.align		4
.L_47:
        /*0058*/ 	.byte	0x03, 0x50
        /*005a*/ 	.short	0x0000


	//----- nvinfo : EIATTR_MAXREG_COUNT
	.align		4
        /*005c*/ 	.byte	0x03, 0x1b
        /*005e*/ 	.short	0x00ff


	//----- nvinfo : EIATTR_MERCURY_ISA_VERSION
	.align		4
        /*0060*/ 	.byte	0x03, 0x5f
        /*0062*/ 	.short	0x0101


	//----- nvinfo : EIATTR_VRC_CTA_INIT_COUNT
	.align		4
        /*0064*/ 	.byte	0x02, 0x4a
	.zero		1
	.zero		1


	//----- nvinfo : EIATTR_EXIT_INSTR_OFFSETS
	.align		4
        /*0068*/ 	.byte	0x04, 0x1c
        /*006a*/ 	.short	(.L_49 - .L_48)


	//   ....[0]....
.L_48:
        /*006c*/ 	.word	0x00000080


	//   ....[1]....
        /*0070*/ 	.word	0x000006a0


	//   ....[2]....
        /*0074*/ 	.word	0x00000a30


	//   ....[3]....
        /*0078*/ 	.word	0x00000cc0


	//   ....[4]....
        /*007c*/ 	.word	0x00000eb0


	//----- nvinfo : EIATTR_CBANK_PARAM_SIZE
	.align		4
.L_49:
        /*0080*/ 	.byte	0x03, 0x19
        /*0082*/ 	.short	0x0020


	//----- nvinfo : EIATTR_PARAM_CBANK
	.align		4
        /*0084*/ 	.byte	0x04, 0x0a
        /*0086*/ 	.short	(.L_51 - .L_50)
	.align		4
.L_50:
        /*0088*/ 	.word	index@(.nv.constant0._Z7kernel2PfS_S_ii)
        /*008c*/ 	.short	0x0380
        /*008e*/ 	.short	0x0020


	//----- nvinfo : EIATTR_SW_WAR
	.align		4
.L_51:
        /*0090*/ 	.byte	0x04, 0x36
        /*0092*/ 	.short	(.L_53 - .L_52)
.L_52:
        /*0094*/ 	.word	0x00000008
.L_53:


//--------------------- .nv.info._Z7kernel1PfS_S_ii --------------------------
	.section	.nv.info._Z7kernel1PfS_S_ii,"",@"SHT_CUDA_INFO"
	.sectionflags	@""
	.align	4


	//----- nvinfo : EIATTR_CUDA_API_VERSION
	.align		4
        /*0000*/ 	.byte	0x04, 0x37
        /*0002*/ 	.short	(.L_55 - .L_54)
.L_54:
        /*0004*/ 	.word	0x00000082


	//----- nvinfo : EIATTR_KPARAM_INFO
	.align		4
.L_55:
        /*0008*/ 	.byte	0x04, 0x17
        /*000a*/ 	.short	(.L_57 - .L_56)
.L_56:
        /*000c*/ 	.word	0x00000000
        /*0010*/ 	.short	0x0004
        /*0012*/ 	.short	0x001c
        /*0014*/ 	.byte	0x00, 0xf0, 0x11, 0x00


	//----- nvinfo : EIATTR_KPARAM_INFO
	.align		4
.L_57:
        /*0018*/ 	.byte	0x04, 0x17
        /*001a*/ 	.short	(.L_59 - .L_58)
.L_58:
        /*001c*/ 	.word	0x00000000
        /*0020*/ 	.short	0x0003
        /*0022*/ 	.short	0x0018
        /*0024*/ 	.byte	0x00, 0xf0, 0x11, 0x00


	//----- nvinfo : EIATTR_KPARAM_INFO
	.align		4
.L_59:
        /*0028*/ 	.byte	0x04, 0x17
        /*002a*/ 	.short	(.L_61 - .L_60)
.L_60:
        /*002c*/ 	.word	0x00000000
        /*0030*/ 	.short	0x0002
        /*0032*/ 	.short	0x0010
        /*0034*/ 	.byte	0x00, 0xf5, 0x21, 0x00


	//----- nvinfo : EIATTR_KPARAM_INFO
	.align		4
.L_61:
        /*0038*/ 	.byte	0x04, 0x17
        /*003a*/ 	.short	(.L_63 - .L_62)
.L_62:
        /*003c*/ 	.word	0x00000000
        /*0040*/ 	.short	0x0001
        /*0042*/ 	.short	0x0008
        /*0044*/ 	.byte	0x00, 0xf5, 0x21, 0x00


	//----- nvinfo : EIATTR_KPARAM_INFO
	.align		4
.L_63:
        /*0048*/ 	.byte	0x04, 0x17
        /*004a*/ 	.short	(.L_65 - .L_64)
.L_64:
        /*004c*/ 	.word	0x00000000
        /*0050*/ 	.short	0x0000
        /*0052*/ 	.short	0x0000
        /*0054*/ 	.byte	0x00, 0xf5, 0x21, 0x00


	//----- nvinfo : EIATTR_SPARSE_MMA_MASK
	.align		4
.L_65:
        /*0058*/ 	.byte	0x03, 0x50
        /*005a*/ 	.short	0x0000


	//----- nvinfo : EIATTR_MAXREG_COUNT
	.align		4
        /*005c*/ 	.byte	0x03, 0x1b
        /*005e*/ 	.short	0x00ff


	//----- nvinfo : EIATTR_MERCURY_ISA_VERSION
	.align		4
        /*0060*/ 	.byte	0x03, 0x5f
        /*0062*/ 	.short	0x0101


	//----- nvinfo : EIATTR_VRC_CTA_INIT_COUNT
	.align		4
        /*0064*/ 	.byte	0x02, 0x4a
	.zero		1
	.zero		1


	//----- nvinfo : EIATTR_EXIT_INSTR_OFFSETS
	.align		4
        /*0068*/ 	.byte	0x04, 0x1c
        /*006a*/ 	.short	(.L_67 - .L_66)


	//   ....[0]....
.L_66:
        /*006c*/ 	.word	0x000000c0


	//   ....[1]....
        /*0070*/ 	.word	0x00000190


	//----- nvinfo : EIATTR_CBANK_PARAM_SIZE
	.align		4
.L_67:
        /*0074*/ 	.byte	0x03, 0x19
        /*0076*/ 	.short	0x0020


	//----- nvinfo : EIATTR_PARAM_CBANK
	.align		4
        /*0078*/ 	.byte	0x04, 0x0a
        /*007a*/ 	.short	(.L_69 - .L_68)
	.align		4
.L_68:
        /*007c*/ 	.word	index@(.nv.constant0._Z7kernel1PfS_S_ii)
        /*0080*/ 	.short	0x0380
        /*0082*/ 	.short	0x0020


	//----- nvinfo : EIATTR_SW_WAR
	.align		4
.L_69:
        /*0084*/ 	.byte	0x04, 0x36
        /*0086*/ 	.short	(.L_71 - .L_70)
.L_70:
        /*0088*/ 	.word	0x00000008
.L_71:


//--------------------- .nv.callgraph             --------------------------
	.section	.nv.callgraph,"",@"SHT_CUDA_CALLGRAPH"
	.align	4
	.sectionentsize	8
	.align		4
        /*0000*/ 	.word	0x00000000
	.align		4
        /*0004*/ 	.word	0xffffffff
	.align		4
        /*0008*/ 	.word	0x00000000
	.align		4
        /*000c*/ 	.word	0xfffffffe
	.align		4
        /*0010*/ 	.word	0x00000000
	.align		4
        /*0014*/ 	.word	0xfffffffd
	.align		4
        /*0018*/ 	.word	0x00000000
	.align		4
        /*001c*/ 	.word	0xfffffffc


//--------------------- .text._Z7kernel3PfS_S_ii  --------------------------
	.section	.text._Z7kernel3PfS_S_ii,"ax",@progbits
	.align	128
        .global         _Z7kernel3PfS_S_ii
        .type           _Z7kernel3PfS_S_ii,@function
        .size           _Z7kernel3PfS_S_ii,(.L_x_13 - _Z7kernel3PfS_S_ii)
        .other          _Z7kernel3PfS_S_ii,@"STO_CUDA_ENTRY STV_DEFAULT"
_Z7kernel3PfS_S_ii:
.text._Z7kernel3PfS_S_ii:
[----:B------:R-:W-:Y:S01]  /*0000*/  LDC R1, c[0x0][0x37c] ;  /* 0x0000df00ff017b82 */ /* 0x000fe20000000800 */
[----:B------:R-:W0:Y:S07]  /*0010*/  S2R R2, SR_TID.X ;  /* 0x0000000000027919 */ /* 0x000e2e0000002100 */
[----:B------:R-:W0:Y:S08]  /*0020*/  S2UR UR4, SR_CTAID.X ;  /* 0x00000000000479c3 */ /* 0x000e300000002500 */
[----:B------:R-:W0:Y:S08]  /*0030*/  LDC R3, c[0x0][0x360] ;  /* 0x0000d800ff037b82 */ /* 0x000e300000000800 */
[----:B------:R-:W1:Y:S01]  /*0040*/  LDC R0, c[0x0][0x39c] ;  /* 0x0000e700ff007b82 */ /* 0x000e620000000800 */
[----:B0-----:R-:W-:Y:S01]  /*0050*/  IMAD R3, R3, UR4, R2 ;  /* 0x0000000403037c24 */ /* 0x001fe2000f8e0202 */
[----:B-1----:R-:W-:-:S04]  /*0060*/  ISETP.GE.AND P0, PT, R0, 0x1, PT ;  /* 0x000000010000780c */ /* 0x002fc80003f06270 */
[----:B------:R-:W-:-:S13]  /*0070*/  ISETP.GE.OR P0, PT, R3, R0, !P0 ;  /* 0x000000000300720c */ /* 0x000fda0004706670 */
[----:B------:R-:W-:Y:S05]  /*0080*/  @P0 EXIT ;  /* 0x000000000000094d */ /* 0x000fea0003800000 */
[C---:B------:R-:W-:Y:S01]  /*0090*/  IADD3 R2, PT, PT, R0.reuse, -0x1, RZ ;  /* 0xffffffff00027810 */ /* 0x040fe20007ffe0ff */
[----:B------:R-:W0:Y:S01]  /*00a0*/  LDCU.64 UR4, c[0x0][0x358] ;  /* 0x00006b00ff0477ac */ /* 0x000e220008000a00 */
[----:B------:R-:W-:Y:S02]  /*00b0*/  LOP3.LUT R20, R0, 0xf, RZ, 0xc0, !PT ;  /* 0x0000000f00147812 */ /* 0x000fe400078ec0ff */
[----:B------:R-:W-:Y:S01]  /*00c0*/  ISETP.GE.U32.AND P1, PT, R2, 0xf, PT ;  /* 0x0000000f0200780c */ /* 0x000fe20003f26070 */
[----:B------:R-:W-:Y:S01]  /*00d0*/  HFMA2 R2, -RZ, RZ, 0, 0 ;  /* 0x00000000ff027431 */ /* 0x000fe200000001ff */
[----:B------:R-:W-:-:S11]  /*00e0*/  ISETP.NE.AND P0, PT, R20, RZ, PT ;  /* 0x000000ff1400720c */ /* 0x000fd60003f05270 */
[----:B------:R-:W-:Y:S05]  /*00f0*/  @!P1 BRA `(.L_x_0) ;  /* 0x0000000400e89947 */ /* 0x000fea0003800000 */
[----:B------:R-:W-:Y:S02]  /*0100*/  LOP3.LUT R2, R0, 0x7ffffff0, RZ, 0xc0, !PT ;  /* 0x7ffffff000027812 */ /* 0x000fe400078ec0ff */
[----:B------:R-:W-:Y:S02]  /*0110*/  MOV R5, R3 ;  /* 0x0000000300057202 */ /* 0x000fe40000000f00 */
[----:B------:R-:W-:-:S07]  /*0120*/  IADD3 R4, PT, PT, -R2, RZ, RZ ;  /* 0x000000ff02047210 */ /* 0x000fce0007ffe1ff */
.L_x_1:
[----:B---3--:R-:W1:Y:S08]  /*0130*/  LDC.64 R14, c[0x0][0x388] ;  /* 0x0000e200ff0e7b82 */ /* 0x008e700000000a00 */
[----:B------:R-:W2:Y:S08]  /*0140*/  LDC.64 R16, c[0x0][0x390] ;  /* 0x0000e400ff107b82 */ /* 0x000eb00000000a00 */
[----:B------:R-:W3:Y:S01]  /*0150*/  LDC.64 R6, c[0x0][0x380] ;  /* 0x0000e000ff067b82 */ /* 0x000ee20000000a00 */
[----:B-1----:R-:W-:-:S05]  /*0160*/  IMAD.WIDE R14, R5, 0x4, R14 ;  /* 0x00000004050e7825 */ /* 0x002fca00078e020e */
[----:B0-----:R-:W4:Y:S01]  /*0170*/  LDG.E R8, desc[UR4][R14.64] ;  /* 0x000000040e087981 */ /* 0x001f22000c1e1900 */
[----:B--2---:R-:W-:-:S05]  /*0180*/  IMAD.WIDE R16, R5, 0x4, R16 ;  /* 0x0000000405107825 */ /* 0x004fca00078e0210 */
[----:B------:R-:W4:Y:S01]  /*0190*/  LDG.E R9, desc[UR4][R16.64] ;  /* 0x0000000410097981 */ /* 0x000f22000c1e1900 */
[----:B------:R-:W-:-:S04]  /*01a0*/  IMAD.WIDE.U32 R10, R0, 0x4, R14 ;  /* 0x00000004000a7825 */ /* 0x000fc800078e000e */
[----:B---3--:R-:W-:-:S04]  /*01b0*/  IMAD.WIDE R6, R5, 0x4, R6 ;  /* 0x0000000405067825 */ /* 0x008fc800078e0206 */
[----:B----4-:R-:W-:Y:S01]  /*01c0*/  FADD R21, R8, R9 ;  /* 0x0000000908157221 */ /* 0x010fe20000000000 */
[----:B------:R-:W-:-:S04]  /*01d0*/  IMAD.WIDE.U32 R8, R0, 0x4, R16 ;  /* 0x0000000400087825 */ /* 0x000fc800078e0010 */
[----:B------:R0:W-:Y:S04]  /*01e0*/  STG.E desc[UR4][R6.64], R21 ;  /* 0x0000001506007986 */ /* 0x0001e8000c101904 */
[----:B------:R-:W2:Y:S04]  /*01f0*/  LDG.E R18, desc[UR4][R10.64] ;  /* 0x000000040a127981 */ /* 0x000ea8000c1e1900 */
[----:B------:R-:W2:Y:S01]  /*0200*/  LDG.E R19, desc[UR4][R8.64] ;  /* 0x0000000408137981 */ /* 0x000ea2000c1e1900 */
[----:B------:R-:W-:-:S04]  /*0210*/  IMAD.WIDE.U32 R12, R0, 0x4, R6 ;  /* 0x00000004000c7825 */ /* 0x000fc800078e0006 */
[----:B------:R-:W-:-:S04]  /*0220*/  IMAD.WIDE.U32 R16, R0, 0x4, R10 ;  /* 0x0000000400107825 */ /* 0x000fc800078e000a */
[----:B------:R-:W-:-:S04]  /*0230*/  IMAD.WIDE.U32 R14, R0, 0x4, R8 ;  /* 0x00000004000e7825 */ /* 0x000fc800078e0008 */
[----:B--2---:R-:W-:-:S05]  /*0240*/  FADD R23, R18, R19 ;  /* 0x0000001312177221 */ /* 0x004fca0000000000 */
[----:B------:R1:W-:Y:S04]  /*0250*/  STG.E desc[UR4][R12.64], R23 ;  /* 0x000000170c007986 */ /* 0x0003e8000c101904 */
[----:B------:R-:W2:Y:S04]  /*0260*/  LDG.E R22, desc[UR4][R16.64] ;  /* 0x0000000410167981 */ /* 0x000ea8000c1e1900 */
[----:B------:R-:W2:Y:S01]  /*0270*/  LDG.E R25, desc[UR4][R14.64] ;  /* 0x000000040e197981 */ /* 0x000ea2000c1e1900 */
[----:B------:R-:W-:-:S04]  /*0280*/  IMAD.WIDE.U32 R18, R0, 0x4, R12 ;  /* 0x0000000400127825 */ /* 0x000fc800078e000c */
[----:B------:R-:W-:-:S04]  /*0290*/  IMAD.WIDE.U32 R10, R0, 0x4, R16 ;  /* 0x00000004000a7825 */ /* 0x000fc800078e0010 */
[----:B0-----:R-:W-:-:S04]  /*02a0*/  IMAD.WIDE.U32 R6, R0, 0x4, R14 ;  /* 0x0000000400067825 */ /* 0x001fc800078e000e */
[----:B--2---:R-:W-:-:S05]  /*02b0*/  FADD R25, R22, R25 ;  /* 0x0000001916197221 */ /* 0x004fca0000000000 */
[----:B------:R0:W-:Y:S04]  /*02c0*/  STG.E desc[UR4][R18.64], R25 ;  /* 0x0000001912007986 */ /* 0x0001e8000c101904 */
[----:B------:R-:W2:Y:S04]  /*02d0*/  LDG.E R21, desc[UR4][R10.64] ;  /* 0x000000040a157981 */ /* 0x000ea8000c1e1900 */
[----:B------:R-:W2:Y:S01]  /*02e0*/  LDG.E R22, desc[UR4][R6.64] ;  /* 0x0000000406167981 */ /* 0x000ea2000c1e1900 */
[----:B------:R-:W-:-:S04]  /*02f0*/  IMAD.WIDE.U32 R8, R0, 0x4, R18 ;  /* 0x0000000400087825 */ /* 0x000fc800078e0012 */
[----:B------:R-:W-:-:S04]  /*0300*/  IMAD.WIDE.U32 R16, R0, 0x4, R10 ;  /* 0x0000000400107825 */ /* 0x000fc800078e000a */
[----:B-1----:R-:W-:-:S04]  /*0310*/  IMAD.WIDE.U32 R12, R0, 0x4, R6 ;  /* 0x00000004000c7825 */ /* 0x002fc800078e0006 */
[----:B--2---:R-:W-:-:S05]  /*0320*/  FADD R21, R21, R22 ;  /* 0x0000001615157221 */ /* 0x004fca0000000000 */
        /* <DEDUP_REMOVED lines=8> */
[----:B------:R-:W3:Y:S04]  /*03b0*/  LDG.E R22, desc[UR4][R10.64] ;  /* 0x000000040a167981 */ /* 0x000ee8000c1e1900 */
[----:B0-----:R-:W3:Y:S01]  /*03c0*/  LDG.E R25, desc[UR4][R6.64] ;  /* 0x0000000406197981 */ /* 0x001ee2000c1e1900 */
[----:B------:R-:W-:-:S04]  /*03d0*/  IMAD.WIDE.U32 R18, R0, 0x4, R14 ;  /* 0x0000000400127825 */ /* 0x000fc800078e000e */
[----:B------:R-:W-:-:S04]  /*03e0*/  IMAD.WIDE.U32 R16, R0, 0x4, R10 ;  /* 0x0000000400107825 */ /* 0x000fc800078e000a */
[----:B-1----:R-:W-:-:S04]  /*03f0*/  IMAD.WIDE.U32 R8, R0, 0x4, R6 ;  /* 0x0000000400087825 */ /* 0x002fc800078e0006 */
[----:B---3--:R-:W-:-:S05]  /*0400*/  FADD R25, R22, R25 ;  /* 0x0000001916197221 */ /* 0x008fca0000000000 */
[----:B------:R0:W-:Y:S04]  /*0410*/  STG.E desc[UR4][R18.64], R25 ;  /* 0x0000001912007986 */ /* 0x0001e8000c101904 */
[----:B------:R-:W3:Y:S04]  /*0420*/  LDG.E R21, desc[UR4][R16.64] ;  /* 0x0000000410157981 */ /* 0x000ee8000c1e1900 */
[----:B------:R-:W3:Y:S01]  /*0430*/  LDG.E R22, desc[UR4][R8.64] ;  /* 0x0000000408167981 */ /* 0x000ee2000c1e1900 */
[----:B------:R-:W-:-:S04]  /*0440*/  IMAD.WIDE.U32 R12, R0, 0x4, R18 ;  /* 0x00000004000c7825 */ /* 0x000fc800078e0012 */
[----:B------:R-:W-:-:S04]  /*0450*/  IMAD.WIDE.U32 R10, R0, 0x4, R16 ;  /* 0x00000004000a7825 */ /* 0x000fc800078e0010 */
[----:B------:R-:W-:-:S04]  /*0460*/  IMAD.WIDE.U32 R6, R0, 0x4, R8 ;  /* 0x0000000400067825 */ /* 0x000fc800078e0008 */
[----:B---3--:R-:W-:-:S05]  /*0470*/  FADD R21, R21, R22 ;  /* 0x0000001615157221 */ /* 0x008fca0000000000 */
[----:B------:R1:W-:Y:S04]  /*0480*/  STG.E desc[UR4][R12.64], R21 ;  /* 0x000000150c007986 */ /* 0x0003e8000c101904 */
[----:B------:R-:W3:Y:S04]  /*0490*/  LDG.E R22, desc[UR4][R10.64] ;  /* 0x000000040a167981 */ /* 0x000ee8000c1e1900 */
[----:B--2---:R-:W3:Y:S01]  /*04a0*/  LDG.E R23, desc[UR4][R6.64] ;  /* 0x0000000406177981 */ /* 0x004ee2000c1e1900 */
[----:B------:R-:W-:-:S04]  /*04b0*/  IMAD.WIDE.U32 R14, R0, 0x4, R12 ;  /* 0x00000004000e7825 */ /* 0x000fc800078e000c */
[----:B------:R-:W-:-:S04]  /*04c0*/  IMAD.WIDE.U32 R16, R0, 0x4, R10 ;  /* 0x0000000400107825 */ /* 0x000fc800078e000a */
[----:B------:R-:W-:-:S04]  /*04d0*/  IMAD.WIDE.U32 R8, R0, 0x4, R6 ;  /* 0x0000000400087825 */ /* 0x000fc800078e0006 */
[----:B---3--:R-:W-:-:S05]  /*04e0*/  FADD R23, R22, R23 ;  /* 0x0000001716177221 */ /* 0x008fca0000000000 */
[----:B------:R2:W-:Y:S04]  /*04f0*/  STG.E desc[UR4][R14.64], R23 ;  /* 0x000000170e007986 */ /* 0x0005e8000c101904 */
[----:B------:R-:W3:Y:S04]  /*0500*/  LDG.E R22, desc[UR4][R16.64] ;  /* 0x0000000410167981 */ /* 0x000ee8000c1e1900 */
[----:B0-----:R-:W3:Y:S01]  /*0510*/  LDG.E R25, desc[UR4][R8.64] ;  /* 0x0000000408197981 */ /* 0x001ee2000c1e1900 */
[----:B------:R-:W-:-:S04]  /*0520*/  IMAD.WIDE.U32 R18, R0, 0x4, R14 ;  /* 0x0000000400127825 */ /* 0x000fc800078e000e */
[----:B------:R-:W-:-:S04]  /*0530*/  IMAD.WIDE.U32 R10, R0, 0x4, R16 ;  /* 0x00000004000a7825 */ /* 0x000fc800078e0010 */
[----:B------:R-:W-:-:S04]  /*0540*/  IMAD.WIDE.U32 R6, R0, 0x4, R8 ;  /* 0x0000000400067825 */ /* 0x000fc800078e0008 */
[----:B---3--:R-:W-:-:S05]  /*0550*/  FADD R25, R22, R25 ;  /* 0x0000001916197221 */ /* 0x008fca0000000000 */
[----:B------:R0:W-:Y:S04]  /*0560*/  STG.E desc[UR4][R18.64], R25 ;  /* 0x0000001912007986 */ /* 0x0001e8000c101904 */
[----:B-1----:R-:W3:Y:S04]  /*0570*/  LDG.E R21, desc[UR4][R10.64] ;  /* 0x000000040a157981 */ /* 0x002ee8000c1e1900 */
[----:B------:R-:W3:Y:S01]  /*0580*/  LDG.E R22, desc[UR4][R6.64] ;  /* 0x0000000406167981 */ /* 0x000ee2000c1e1900 */
[----:B------:R-:W-:-:S04]  /*0590*/  IMAD.WIDE.U32 R12, R0, 0x4, R18 ;  /* 0x00000004000c7825 */ /* 0x000fc800078e0012 */
[----:B--2---:R-:W-:-:S04]  /*05a0*/  IMAD.WIDE.U32 R14, R0, 0x4, R10 ;  /* 0x00000004000e7825 */ /* 0x004fc800078e000a */
[----:B------:R-:W-:-:S04]  /*05b0*/  IMAD.WIDE.U32 R8, R0, 0x4, R6 ;  /* 0x0000000400087825 */ /* 0x000fc800078e0006 */
[----:B---3--:R-:W-:-:S05]  /*05c0*/  FADD R21, R21, R22 ;  /* 0x0000001615157221 */ /* 0x008fca0000000000 */
        /* <DEDUP_REMOVED lines=11> */
[----:B-1----:R-:W-:-:S04]  /*0680*/  IMAD.WIDE.U32 R12, R0, 0x4, R10 ;  /* 0x00000004000c7825 */ /* 0x002fc800078e000a */
[----:B------:R-:W-:-:S04]  /*0690*/  IMAD.WIDE.U32 R8, R0, 0x4, R6 ;  /* 0x0000000400087825 */ /* 0x000fc800078e0006 */
        /* <DEDUP_REMOVED lines=23> */
[----:B------:R-:W2:Y:S04]  /*0810*/  LDG.E R10, desc[UR4][R10.64] ;  /* 0x000000040a0a7981 */ /* 0x000ea8000c1e1900 */
[----:B------:R-:W2:Y:S01]  /*0820*/  LDG.E R7, desc[UR4][R6.64] ;  /* 0x0000000406077981 */ /* 0x000ea2000c1e1900 */
[----:B------:R-:W-:-:S04]  /*0830*/  IADD3 R4, PT, PT, R4, 0x10, RZ ;  /* 0x0000001004047810 */ /* 0x000fc80007ffe0ff */
[----:B------:R-:W-:Y:S01]  /*0840*/  ISETP.NE.AND P1, PT, R4, RZ, PT ;  /* 0x000000ff0400720c */ /* 0x000fe20003f25270 */
[C---:B-1----:R-:W-:Y:S01]  /*0850*/  IMAD.WIDE.U32 R14, R0.reuse, 0x4, R18 ;  /* 0x00000004000e7825 */ /* 0x042fe200078e0012 */
[----:B------:R-:W-:-:S03]  /*0860*/  LEA R5, R0, R5, 0x4 ;  /* 0x0000000500057211 */ /* 0x000fc600078e20ff */
[----:B--2---:R-:W-:-:S05]  /*0870*/  FADD R17, R10, R7 ;  /* 0x000000070a117221 */ /* 0x004fca0000000000 */
[----:B------:R3:W-:Y:S03]  /*0880*/  STG.E desc[UR4][R14.64], R17 ;  /* 0x000000110e007986 */ /* 0x0007e6000c101904 */
[----:B------:R-:W-:Y:S05]  /*0890*/  @P1 BRA `(.L_x_1) ;  /* 0xfffffff800241947 */ /* 0x000fea000383ffff */
.L_x_0:
[----:B0-----:R-:W-:Y:S05]  /*08a0*/  @!P0 EXIT ;  /* 0x000000000000894d */ /* 0x001fea0003800000 */
[----:B------:R-:W-:Y:S02]  /*08b0*/  ISETP.GE.U32.AND P0, PT, R20, 0x8, PT ;  /* 0x000000081400780c */ /* 0x000fe40003f06070 */
[----:B---3--:R-:W-:-:S04]  /*08c0*/  LOP3.LUT R18, R0, 0x7, RZ, 0xc0, !PT ;  /* 0x0000000700127812 */ /* 0x008fc800078ec0ff */
[----:B------:R-:W-:-:S07]  /*08d0*/  ISETP.NE.AND P1, PT, R18, RZ, PT ;  /* 0x000000ff1200720c */ /* 0x000fce0003f25270 */
[----:B------:R-:W-:Y:S06]  /*08e0*/  @!P0 BRA `(.L_x_2) ;  /* 0x0000000000f48947 */ /* 0x000fec0003800000 */
[----:B------:R-:W0:Y:S01]  /*08f0*/  LDC.64 R4, c[0x0][0x388] ;  /* 0x0000e200ff047b82 */ /* 0x000e220000000a00 */
[----:B------:R-:W-:-:S07]  /*0900*/  IMAD R11, R2, R0, R3 ;  /* 0x00000000020b7224 */ /* 0x000fce00078e0203 */
[----:B------:R-:W1:Y:S08]  /*0910*/  LDC.64 R6, c[0x0][0x390] ;  /* 0x0000e400ff067b82 */ /* 0x000e700000000a00 */
[----:B------:R-:W2:Y:S01]  /*0920*/  LDC.64 R8, c[0x0][0x380] ;  /* 0x0000e000ff087b82 */ /* 0x000ea20000000a00 */
[----:B0-----:R-:W-:-:S05]  /*0930*/  IMAD.WIDE R4, R11, 0x4, R4 ;  /* 0x000000040b047825 */ /* 0x001fca00078e0204 */
[----:B------:R-:W3:Y:S01]  /*0940*/  LDG.E R10, desc[UR4][R4.64] ;  /* 0x00000004040a7981 */ /* 0x000ee2000c1e1900 */
[----:B-1----:R-:W-:-:S05]  /*0950*/  IMAD.WIDE R6, R11, 0x4, R6 ;  /* 0x000000040b067825 */ /* 0x002fca00078e0206 */
[----:B------:R-:W3:Y:S01]  /*0960*/  LDG.E R13, desc[UR4][R6.64] ;  /* 0x00000004060d7981 */ /* 0x000ee2000c1e1900 */
[----:B--2---:R-:W-:-:S04]  /*0970*/  IMAD.WIDE R8, R11, 0x4, R8 ;  /* 0x000000040b087825 */ /* 0x004fc800078e0208 */
[----:B---3--:R-:W-:Y:S01]  /*0980*/  FADD R19, R10, R13 ;  /* 0x0000000d0a137221 */ /* 0x008fe20000000000 */
[----:B------:R-:W-:-:S04]  /*0990*/  IMAD.WIDE.U32 R10, R0, 0x4, R4 ;  /* 0x00000004000a7825 */ /* 0x000fc800078e0004 */
[C---:B------:R-:W-:Y:S01]  /*09a0*/  IMAD.WIDE.U32 R12, R0.reuse, 0x4, R6 ;  /* 0x00000004000c7825 */ /* 0x040fe200078e0006 */
        /* <DEDUP_REMOVED lines=11> */
[----:B0-----:R-:W-:-:S04]  /*0a60*/  IMAD.WIDE.U32 R8, R0, 0x4, R4 ;  /* 0x0000000400087825 */ /* 0x001fc800078e0004 */
[----:B------:R-:W-:-:S04]  /*0a70*/  IMAD.WIDE.U32 R10, R0, 0x4, R6 ;  /* 0x00000004000a7825 */ /* 0x000fc800078e0006 */
        /* <DEDUP_REMOVED lines=10> */
[----:B-1----:R-:W3:Y:S01]  /*0b20*/  LDG.E R21, desc[UR4][R6.64] ;  /* 0x0000000406157981 */ /* 0x002ee2000c1e1900 */
        /* <DEDUP_REMOVED lines=12> */
[----:B--2---:R-:W2:Y:S04]  /*0bf0*/  LDG.E R19, desc[UR4][R4.64] ;  /* 0x0000000404137981 */ /* 0x004ea8000c1e1900 */
[----:B------:R-:W2:Y:S01]  /*0c00*/  LDG.E R20, desc[UR4][R6.64] ;  /* 0x0000000406147981 */ /* 0x000ea2000c1e1900 */
[----:B------:R-:W-:-:S04]  /*0c10*/  IMAD.WIDE.U32 R12, R0, 0x4, R16 ;  /* 0x00000004000c7825 */ /* 0x000fc800078e0010 */
[----:B------:R-:W-:-:S04]  /*0c20*/  IMAD.WIDE.U32 R8, R0, 0x4, R4 ;  /* 0x0000000400087825 */ /* 0x000fc800078e0004 */
[----:B------:R-:W-:-:S04]  /*0c30*/  IMAD.WIDE.U32 R10, R0, 0x4, R6 ;  /* 0x00000004000a7825 */ /* 0x000fc800078e0006 */
[----:B--2---:R-:W-:-:S05]  /*0c40*/  FADD R19, R19, R20 ;  /* 0x0000001413137221 */ /* 0x004fca0000000000 */
[----:B------:R2:W-:Y:S04]  /*0c50*/  STG.E desc[UR4][R12.64], R19 ;  /* 0x000000130c007986 */ /* 0x0005e8000c101904 */
[----:B------:R-:W0:Y:S04]  /*0c60*/  LDG.E R8, desc[UR4][R8.64] ;  /* 0x0000000408087981 */ /* 0x000e28000c1e1900 */
[----:B------:R-:W0:Y:S01]  /*0c70*/  LDG.E R11, desc[UR4][R10.64] ;  /* 0x000000040a0b7981 */ /* 0x000e22000c1e1900 */
[----:B-1----:R-:W-:Y:S01]  /*0c80*/  IMAD.WIDE.U32 R14, R0, 0x4, R12 ;  /* 0x00000004000e7825 */ /* 0x002fe200078e000c */
[----:B------:R-:W-:-:S03]  /*0c90*/  IADD3 R2, PT, PT, R2, 0x8, RZ ;  /* 0x0000000802027810 */ /* 0x000fc60007ffe0ff */
[----:B0-----:R-:W-:-:S05]  /*0ca0*/  FADD R17, R8, R11 ;  /* 0x0000000b08117221 */ /* 0x001fca0000000000 */
[----:B------:R2:W-:Y:S02]  /*0cb0*/  STG.E desc[UR4][R14.64], R17 ;  /* 0x000000110e007986 */ /* 0x0005e4000c101904 */
.L_x_2:
[----:B------:R-:W-:Y:S05]  /*0cc0*/  @!P1 EXIT ;  /* 0x000000000000994d */ /* 0x000fea0003800000 */
[----:B------:R-:W-:Y:S02]  /*0cd0*/  ISETP.GE.U32.AND P0, PT, R18, 0x4, PT ;  /* 0x000000041200780c */ /* 0x000fe40003f06070 */
[----:B------:R-:W-:-:S04]  /*0ce0*/  LOP3.LUT R4, R0, 0x3, RZ, 0xc0, !PT ;  /* 0x0000000300047812 */ /* 0x000fc800078ec0ff */
[----:B------:R-:W-:-:S07]  /*0cf0*/  ISETP.NE.AND P1, PT, R4, RZ, PT ;  /* 0x000000ff0400720c */ /* 0x000fce0003f25270 */
[----:B------:R-:W-:Y:S06]  /*0d00*/  @!P0 BRA `(.L_x_3) ;  /* 0x0000000000848947 */ /* 0x000fec0003800000 */
[----:B------:R-:W0:Y:S01]  /*0d10*/  LDC.64 R6, c[0x0][0x388] ;  /* 0x0000e200ff067b82 */ /* 0x000e220000000a00 */
[----:B--2---:R-:W-:-:S07]  /*0d20*/  IMAD R13, R2, R0, R3 ;  /* 0x00000000020d7224 */ /* 0x004fce00078e0203 */
[----:B------:R-:W1:Y:S08]  /*0d30*/  LDC.64 R8, c[0x0][0x390] ;  /* 0x0000e400ff087b82 */ /* 0x000e700000000a00 */
[----:B------:R-:W2:Y:S01]  /*0d40*/  LDC.64 R10, c[0x0][0x380] ;  /* 0x0000e000ff0a7b82 */ /* 0x000ea20000000a00 */
[----:B0-----:R-:W-:-:S05]  /*0d50*/  IMAD.WIDE R6, R13, 0x4, R6 ;  /* 0x000000040d067825 */ /* 0x001fca00078e0206 */
[----:B------:R-:W3:Y:S01]  /*0d60*/  LDG.E R5, desc[UR4][R6.64] ;  /* 0x0000000406057981 */ /* 0x000ee2000c1e1900 */
[----:B-1----:R-:W-:-:S05]  /*0d70*/  IMAD.WIDE R8, R13, 0x4, R8 ;  /* 0x000000040d087825 */ /* 0x002fca00078e0208 */
[----:B------:R-:W3:Y:S01]  /*0d80*/  LDG.E R12, desc[UR4][R8.64] ;  /* 0x00000004080c7981 */ /* 0x000ee2000c1e1900 */
[----:B------:R-:W-:-:S04]  /*0d90*/  IMAD.WIDE.U32 R14, R0, 0x4, R8 ;  /* 0x00000004000e7825 */ /* 0x000fc800078e0008 */
[----:B--2---:R-:W-:-:S04]  /*0da0*/  IMAD.WIDE R10, R13, 0x4, R10 ;  /* 0x000000040d0a7825 */ /* 0x004fc800078e020a */
[----:B---3--:R-:W-:Y:S01]  /*0db0*/  FADD R5, R5, R12 ;  /* 0x0000000c05057221 */ /* 0x008fe20000000000 */
        /* <DEDUP_REMOVED lines=18> */
[----:B------:R-:W-:Y:S01]  /*0ee0*/  IMAD.WIDE.U32 R14, R0, 0x4, R18 ;  /* 0x00000004000e7825 */ /* 0x000fe200078e0012 */
[----:B------:R-:W-:-:S03]  /*0ef0*/  IADD3 R2, PT, PT, R2, 0x4, RZ ;  /* 0x0000000402027810 */ /* 0x000fc60007ffe0ff */
[----:B--2---:R-:W-:-:S05]  /*0f00*/  FADD R5, R10, R13 ;  /* 0x0000000d0a057221 */ /* 0x004fca0000000000 */
[----:B------:R1:W-:Y:S02]  /*0f10*/  STG.E desc[UR4][R14.64], R5 ;  /* 0x000000050e007986 */ /* 0x0003e4000c101904 */
.L_x_3:
[----:B------:R-:W-:Y:S05]  /*0f20*/  @!P1 EXIT ;  /* 0x000000000000994d */ /* 0x000fea0003800000 */
[----:B------:R-:W0:Y:S01]  /*0f30*/  LDC.64 R6, c[0x0][0x390] ;  /* 0x0000e400ff067b82 */ /* 0x000e220000000a00 */
[----:B-12---:R-:W-:Y:S01]  /*0f40*/  IMAD R15, R2, R0, R3 ;  /* 0x00000000020f7224 */ /* 0x006fe200078e0203 */
[----:B------:R-:W-:-:S06]  /*0f50*/  IADD3 R14, PT, PT, -R4, RZ, RZ ;  /* 0x000000ff040e7210 */ /* 0x000fcc0007ffe1ff */
[----:B------:R-:W1:Y:S08]  /*0f60*/  LDC.64 R8, c[0x0][0x380] ;  /* 0x0000e000ff087b82 */ /* 0x000e700000000a00 */
[----:B------:R-:W2:Y:S02]  /*0f70*/  LDC.64 R10, c[0x0][0x388] ;  /* 0x0000e200ff0a7b82 */ /* 0x000ea40000000a00 */
.L_x_4:
[----:B0-----:R-:W-:-:S04]  /*0f80*/  IMAD.WIDE R4, R15, 0x4, R6 ;  /* 0x000000040f047825 */ /* 0x001fc800078e0206 */
[C---:B--2---:R-:W-:Y:S02]  /*0f90*/  IMAD.WIDE R12, R15.reuse, 0x4, R10 ;  /* 0x000000040f0c7825 */ /* 0x044fe400078e020a */
[----:B------:R-:W2:Y:S04]  /*0fa0*/  LDG.E R5, desc[UR4][R4.64] ;  /* 0x0000000404057981 */ /* 0x000ea8000c1e1900 */
[----:B------:R-:W2:Y:S01]  /*0fb0*/  LDG.E R12, desc[UR4][R12.64] ;  /* 0x000000040c0c7981 */ /* 0x000ea2000c1e1900 */
[----:B------:R-:W-:Y:S01]  /*0fc0*/  IADD3 R14, PT, PT, R14, 0x1, RZ ;  /* 0x000000010e0e7810 */ /* 0x000fe20007ffe0ff */
[C---:B-1-3--:R-:W-:Y:S01]  /*0fd0*/  IMAD.WIDE R2, R15.reuse, 0x4, R8 ;  /* 0x000000040f027825 */ /* 0x04afe200078e0208 */
[----:B------:R-:W-:Y:S02]  /*0fe0*/  IADD3 R15, PT, PT, R15, R0, RZ ;  /* 0x000000000f0f7210 */ /* 0x000fe40007ffe0ff */
[----:B------:R-:W-:Y:S01]  /*0ff0*/  ISETP.NE.AND P0, PT, R14, RZ, PT ;  /* 0x000000ff0e00720c */ /* 0x000fe20003f05270 */
[----:B--2---:R-:W-:-:S05]  /*1000*/  FADD R17, R12, R5 ;  /* 0x000000050c117221 */ /* 0x004fca0000000000 */
[----:B------:R3:W-:Y:S07]  /*1010*/  STG.E desc[UR4][R2.64], R17 ;  /* 0x0000001102007986 */ /* 0x0007ee000c101904 */
[----:B------:R-:W-:Y:S05]  /*1020*/  @P0 BRA `(.L_x_4) ;  /* 0xfffffffc00d40947 */ /* 0x000fea000383ffff */
[----:B------:R-:W-:Y:S05]  /*1030*/  EXIT ;  /* 0x000000000000794d */ /* 0x000fea0003800000 */
.L_x_5:
[----:B------:R-:W-:-:S00]  /*1040*/  BRA `(.L_x_5) ;  /* 0xfffffffc00fc7947 */ /* 0x000fc0000383ffff */
[----:B------:R-:W-:-:S00]  /*1050*/  NOP ;  /* 0x0000000000007918 */ /* 0x000fc00000000000 */
        /* <DEDUP_REMOVED lines=10> */
.L_x_13:


//--------------------- .text._Z7kernel2PfS_S_ii  --------------------------
	.section	.text._Z7kernel2PfS_S_ii,"ax",@progbits
	.align	128
        .global         _Z7kernel2PfS_S_ii
        .type           _Z7kernel2PfS_S_ii,@function
        .size           _Z7kernel2PfS_S_ii,(.L_x_14 - _Z7kernel2PfS_S_ii)
        .other          _Z7kernel2PfS_S_ii,@"STO_CUDA_ENTRY STV_DEFAULT"
_Z7kernel2PfS_S_ii:
.text._Z7kernel2PfS_S_ii:
[----:B------:R-:W-:Y:S01]  /*0000*/  LDC R1, c[0x0][0x37c] ;  /* 0x0000df00ff017b82 */ /* 0x000fe20000000800 */
[----:B------:R-:W0:Y:S07]  /*0010*/  S2R R3, SR_TID.Y ;  /* 0x0000000000037919 */ /* 0x000e2e0000002200 */
[----:B------:R-:W0:Y:S08]  /*0020*/  S2UR UR4, SR_CTAID.Y ;  /* 0x00000000000479c3 */ /* 0x000e300000002600 */
[----:B------:R-:W0:Y:S08]  /*0030*/  LDC R0, c[0x0][0x364] ;  /* 0x0000d900ff007b82 */ /* 0x000e300000000800 */
[----:B------:R-:W1:Y:S01]  /*0040*/  LDC.64 R4, c[0x0][0x398] ;  /* 0x0000e600ff047b82 */ /* 0x000e620000000a00 */
[----:B0-----:R-:W-:Y:S01]  /*0050*/  IMAD R0, R0, UR4, R3 ;  /* 0x0000000400007c24 */ /* 0x001fe2000f8e0203 */
[----:B-1----:R-:W-:-:S04]  /*0060*/  ISETP.GE.AND P0, PT, R5, 0x1, PT ;  /* 0x000000010500780c */ /* 0x002fc80003f06270 */
[----:B------:R-:W-:-:S13]  /*0070*/  ISETP.GE.OR P0, PT, R0, R4, !P0 ;  /* 0x000000040000720c */ /* 0x000fda0004706670 */
[----:B------:R-:W-:Y:S05]  /*0080*/  @P0 EXIT ;  /* 0x000000000000094d */ /* 0x000fea0003800000 */
[C---:B------:R-:W-:Y:S01]  /*0090*/  ISETP.GE.U32.AND P1, PT, R5.reuse, 0x10, PT ;  /* 0x000000100500780c */ /* 0x040fe20003f26070 */
[----:B------:R-:W0:Y:S01]  /*00a0*/  LDCU.64 UR4, c[0x0][0x358] ;  /* 0x00006b00ff0477ac */ /* 0x000e220008000a00 */
[----:B------:R-:W-:Y:S01]  /*00b0*/  LOP3.LUT R12, R5, 0xf, RZ, 0xc0, !PT ;  /* 0x0000000f050c7812 */ /* 0x000fe200078ec0ff */
[----:B------:R-:W-:Y:S02]  /*00c0*/  IMAD R0, R0, R5, RZ ;  /* 0x0000000500007224 */ /* 0x000fe400078e02ff */
[----:B------:R-:W-:Y:S01]  /*00d0*/  IMAD.MOV.U32 R3, RZ, RZ, RZ ;  /* 0x000000ffff037224 */ /* 0x000fe200078e00ff */
[----:B------:R-:W-:-:S07]  /*00e0*/  ISETP.NE.AND P0, PT, R12, RZ, PT ;  /* 0x000000ff0c00720c */ /* 0x000fce0003f05270 */
[----:B------:R-:W-:Y:S06]  /*00f0*/  @!P1 BRA `(.L_x_6) ;  /* 0x0000000400689947 */ /* 0x000fec0003800000 */
[----:B------:R-:W1:Y:S01]  /*0100*/  LDCU.128 UR8, c[0x0][0x380] ;  /* 0x00007000ff0877ac */ /* 0x000e620008000c00 */
[----:B------:R-:W-:Y:S02]  /*0110*/  HFMA2 R6, -RZ, RZ, 0, 1.9073486328125e-06 ;  /* 0x00000020ff067431 */ /* 0x000fe400000001ff */
[----:B------:R-:W-:Y:S01]  /*0120*/  IMAD.MOV.U32 R7, RZ, RZ, 0x0 ;  /* 0x00000000ff077424 */ /* 0x000fe200078e00ff */
[----:B------:R-:W-:Y:S01]  /*0130*/  LOP3.LUT R3, R5, 0x7ffffff0, RZ, 0xc0, !PT ;  /* 0x7ffffff005037812 */ /* 0x000fe200078ec0ff */
[----:B------:R-:W2:Y:S03]  /*0140*/  LDCU.64 UR6, c[0x0][0x390] ;  /* 0x00007200ff0677ac */ /* 0x000ea60008000a00 */
[----:B------:R-:W-:Y:S01]  /*0150*/  IADD3 R2, PT, PT, -R3, RZ, RZ ;  /* 0x000000ff03027210 */ /* 0x000fe20007ffe1ff */
[----:B------:R-:W-:-:S03]  /*0160*/  IMAD.WIDE.U32 R6, R0, 0x4, R6 ;  /* 0x0000000400067825 */ /* 0x000fc600078e0006 */
[C---:B-1----:R-:W-:Y:S02]  /*0170*/  IADD3 R14, P1, PT, R6.reuse, UR8, RZ ;  /* 0x00000008060e7c10 */ /* 0x042fe4000ff3e0ff */
[C---:B------:R-:W-:Y:S02]  /*0180*/  IADD3 R8, P3, PT, R6.reuse, UR10, RZ ;  /* 0x0000000a06087c10 */ /* 0x040fe4000ff7e0ff */
[----:B--2---:R-:W-:Y:S02]  /*0190*/  IADD3 R4, P2, PT, R6, UR6, RZ ;  /* 0x0000000606047c10 */ /* 0x004fe4000ff5e0ff */
[C---:B------:R-:W-:Y:S02]  /*01a0*/  IADD3.X R15, PT, PT, R7.reuse, UR9, RZ, P1, !PT ;  /* 0x00000009070f7c10 */ /* 0x040fe40008ffe4ff */
[C---:B------:R-:W-:Y:S02]  /*01b0*/  IADD3.X R13, PT, PT, R7.reuse, UR7, RZ, P2, !PT ;  /* 0x00000007070d7c10 */ /* 0x040fe400097fe4ff */
[----:B------:R-:W-:-:S07]  /*01c0*/  IADD3.X R9, PT, PT, R7, UR11, RZ, P3, !PT ;  /* 0x0000000b07097c10 */ /* 0x000fce0009ffe4ff */
.L_x_7:
[----:B------:R-:W-:Y:S01]  /*01d0*/  IMAD.MOV.U32 R6, RZ, RZ, R4 ;  /* 0x000000ffff067224 */ /* 0x000fe200078e0004 */
[----:B------:R-:W-:Y:S01]  /*01e0*/  MOV R7, R13 ;  /* 0x0000000d00077202 */ /* 0x000fe20000000f00 */
[----:B0-----:R-:W2:Y:S04]  /*01f0*/  LDG.E R4, desc[UR4][R8.64+-0x20] ;  /* 0xffffe00408047981 */ /* 0x001ea8000c1e1900 */
[----:B-1----:R-:W2:Y:S01]  /*0200*/  LDG.E R11, desc[UR4][R6.64+-0x20] ;  /* 0xffffe004060b7981 */ /* 0x002ea2000c1e1900 */
[----:B------:R-:W-:Y:S02]  /*0210*/  IMAD.MOV.U32 R10, RZ, RZ, R14 ;  /* 0x000000ffff0a7224 */ /* 0x000fe400078e000e */
[----:B--2---:R-:W-:Y:S01]  /*0220*/  FADD R13, R4, R11 ;  /* 0x0000000b040d7221 */ /* 0x004fe20000000000 */
[----:B------:R-:W-:-:S05]  /*0230*/  MOV R11, R15 ;  /* 0x0000000f000b7202 */ /* 0x000fca0000000f00 */
[----:B------:R0:W-:Y:S04]  /*0240*/  STG.E desc[UR4][R10.64+-0x20], R13 ;  /* 0xffffe00d0a007986 */ /* 0x0001e8000c101904 */
[----:B------:R-:W2:Y:S04]  /*0250*/  LDG.E R4, desc[UR4][R8.64+-0x1c] ;  /* 0xffffe40408047981 */ /* 0x000ea8000c1e1900 */
[----:B------:R-:W2:Y:S02]  /*0260*/  LDG.E R15, desc[UR4][R6.64+-0x1c] ;  /* 0xffffe404060f7981 */ /* 0x000ea4000c1e1900 */
[----:B--2---:R-:W-:-:S05]  /*0270*/  FADD R15, R4, R15 ;  /* 0x0000000f040f7221 */ /* 0x004fca0000000000 */
[----:B------:R1:W-:Y:S04]  /*0280*/  STG.E desc[UR4][R10.64+-0x1c], R15 ;  /* 0xffffe40f0a007986 */ /* 0x0003e8000c101904 */
[----:B------:R-:W2:Y:S04]  /*0290*/  LDG.E R4, desc[UR4][R8.64+-0x18] ;  /* 0xffffe80408047981 */ /* 0x000ea8000c1e1900 */
[----:B------:R-:W2:Y:S02]  /*02a0*/  LDG.E R17, desc[UR4][R6.64+-0x18] ;  /* 0xffffe80406117981 */ /* 0x000ea4000c1e1900 */
[----:B--2---:R-:W-:-:S05]  /*02b0*/  FADD R17, R4, R17 ;  /* 0x0000001104117221 */ /* 0x004fca0000000000 */
[----:B------:R2:W-:Y:S04]  /*02c0*/  STG.E desc[UR4][R10.64+-0x18], R17 ;  /* 0xffffe8110a007986 */ /* 0x0005e8000c101904 */
[----:B------:R-:W3:Y:S04]  /*02d0*/  LDG.E R4, desc[UR4][R8.64+-0x14] ;  /* 0xffffec0408047981 */ /* 0x000ee8000c1e1900 */
[----:B------:R-:W3:Y:S02]  /*02e0*/  LDG.E R19, desc[UR4][R6.64+-0x14] ;  /* 0xffffec0406137981 */ /* 0x000ee4000c1e1900 */
[----:B---3--:R-:W-:-:S05]  /*02f0*/  FADD R19, R4, R19 ;  /* 0x0000001304137221 */ /* 0x008fca0000000000 */
[----:B------:R3:W-:Y:S04]  /*0300*/  STG.E desc[UR4][R10.64+-0x14], R19 ;  /* 0xffffec130a007986 */ /* 0x0007e8000c101904 */
[----:B------:R-:W4:Y:S04]  /*0310*/  LDG.E R4, desc[UR4][R8.64+-0x10] ;  /* 0xfffff00408047981 */ /* 0x000f28000c1e1900 */
[----:B0-----:R-:W4:Y:S02]  /*0320*/  LDG.E R13, desc[UR4][R6.64+-0x10] ;  /* 0xfffff004060d7981 */ /* 0x001f24000c1e1900 */
[----:B----4-:R-:W-:-:S05]  /*0330*/  FADD R13, R4, R13 ;  /* 0x0000000d040d7221 */ /* 0x010fca0000000000 */
[----:B------:R0:W-:Y:S04]  /*0340*/  STG.E desc[UR4][R10.64+-0x10], R13 ;  /* 0xfffff00d0a007986 */ /* 0x0001e8000c101904 */
[----:B------:R-:W4:Y:S04]  /*0350*/  LDG.E R4, desc[UR4][R8.64+-0xc] ;  /* 0xfffff40408047981 */ /* 0x000f28000c1e1900 */
[----:B-1----:R-:W4:Y:S02]  /*0360*/  LDG.E R15, desc[UR4][R6.64+-0xc] ;  /* 0xfffff404060f7981 */ /* 0x002f24000c1e1900 */
[----:B----4-:R-:W-:-:S05]  /*0370*/  FADD R15, R4, R15 ;  /* 0x0000000f040f7221 */ /* 0x010fca0000000000 */
[----:B------:R1:W-:Y:S04]  /*0380*/  STG.E desc[UR4][R10.64+-0xc], R15 ;  /* 0xfffff40f0a007986 */ /* 0x0003e8000c101904 */
[----:B------:R-:W4:Y:S04]  /*0390*/  LDG.E R4, desc[UR4][R8.64+-0x8] ;  /* 0xfffff80408047981 */ /* 0x000f28000c1e1900 */
[----:B--2---:R-:W4:Y:S02]  /*03a0*/  LDG.E R17, desc[UR4][R6.64+-0x8] ;  /* 0xfffff80406117981 */ /* 0x004f24000c1e1900 */
[----:B----4-:R-:W-:-:S05]  /*03b0*/  FADD R17, R4, R17 ;  /* 0x0000001104117221 */ /* 0x010fca0000000000 */
[----:B------:R2:W-:Y:S04]  /*03c0*/  STG.E desc[UR4][R10.64+-0x8], R17 ;  /* 0xfffff8110a007986 */ /* 0x0005e8000c101904 */
[----:B------:R-:W4:Y:S04]  /*03d0*/  LDG.E R4, desc[UR4][R8.64+-0x4] ;  /* 0xfffffc0408047981 */ /* 0x000f28000c1e1900 */
[----:B---3--:R-:W4:Y:S02]  /*03e0*/  LDG.E R19, desc[UR4][R6.64+-0x4] ;  /* 0xfffffc0406137981 */ /* 0x008f24000c1e1900 */
[----:B----4-:R-:W-:-:S05]  /*03f0*/  FADD R19, R4, R19 ;  /* 0x0000001304137221 */ /* 0x010fca0000000000 */
        /* <DEDUP_REMOVED lines=20> */
[----:B------:R-:W-:Y:S04]  /*0540*/  STG.E desc[UR4][R10.64+0x10], R13 ;  /* 0x0000100d0a007986 */ /* 0x000fe8000c101904 */
[----:B------:R-:W4:Y:S04]  /*0550*/  LDG.E R4, desc[UR4][R8.64+0x14] ;  /* 0x0000140408047981 */ /* 0x000f28000c1e1900 */
[----:B-1----:R-:W4:Y:S02]  /*0560*/  LDG.E R15, desc[UR4][R6.64+0x14] ;  /* 0x00001404060f7981 */ /* 0x002f24000c1e1900 */
[----:B----4-:R-:W-:-:S05]  /*0570*/  FADD R15, R4, R15 ;  /* 0x0000000f040f7221 */ /* 0x010fca0000000000 */
[----:B------:R0:W-:Y:S04]  /*0580*/  STG.E desc[UR4][R10.64+0x14], R15 ;  /* 0x0000140f0a007986 */ /* 0x0001e8000c101904 */
[----:B------:R-:W4:Y:S04]  /*0590*/  LDG.E R4, desc[UR4][R8.64+0x18] ;  /* 0x0000180408047981 */ /* 0x000f28000c1e1900 */
[----:B--2---:R-:W4:Y:S01]  /*05a0*/  LDG.E R17, desc[UR4][R6.64+0x18] ;  /* 0x0000180406117981 */ /* 0x004f22000c1e1900 */
[----:B------:R-:W-:Y:S02]  /*05b0*/  VIADD R2, R2, 0x10 ;  /* 0x0000001002027836 */ /* 0x000fe40000000000 */
[----:B----4-:R-:W-:-:S05]  /*05c0*/  FADD R17, R4, R17 ;  /* 0x0000001104117221 */ /* 0x010fca0000000000 */
[----:B------:R1:W-:Y:S04]  /*05d0*/  STG.E desc[UR4][R10.64+0x18], R17 ;  /* 0x000018110a007986 */ /* 0x0003e8000c101904 */
[----:B------:R2:W4:Y:S04]  /*05e0*/  LDG.E R4, desc[UR4][R8.64+0x1c] ;  /* 0x00001c0408047981 */ /* 0x000528000c1e1900 */
[----:B---3--:R-:W4:Y:S01]  /*05f0*/  LDG.E R19, desc[UR4][R6.64+0x1c] ;  /* 0x00001c0406137981 */ /* 0x008f22000c1e1900 */
[----:B------:R-:W-:Y:S02]  /*0600*/  ISETP.NE.AND P1, PT, R2, RZ, PT ;  /* 0x000000ff0200720c */ /* 0x000fe40003f25270 */
[----:B------:R-:W-:-:S02]  /*0610*/  IADD3 R14, P2, PT, R10, 0x40, RZ ;  /* 0x000000400a0e7810 */ /* 0x000fc40007f5e0ff */
[----:B--2---:R-:W-:Y:S02]  /*0620*/  IADD3 R8, P4, PT, R8, 0x40, RZ ;  /* 0x0000004008087810 */ /* 0x004fe40007f9e0ff */
[----:B0-----:R-:W-:Y:S02]  /*0630*/  IADD3.X R15, PT, PT, RZ, R11, RZ, P2, !PT ;  /* 0x0000000bff0f7210 */ /* 0x001fe400017fe4ff */
[----:B------:R-:W-:Y:S01]  /*0640*/  IADD3.X R9, PT, PT, RZ, R9, RZ, P4, !PT ;  /* 0x00000009ff097210 */ /* 0x000fe200027fe4ff */
[----:B----4-:R-:W-:Y:S01]  /*0650*/  FADD R19, R4, R19 ;  /* 0x0000001304137221 */ /* 0x010fe20000000000 */
[----:B------:R-:W-:-:S04]  /*0660*/  IADD3 R4, P3, PT, R6, 0x40, RZ ;  /* 0x0000004006047810 */ /* 0x000fc80007f7e0ff */
[----:B------:R1:W-:Y:S01]  /*0670*/  STG.E desc[UR4][R10.64+0x1c], R19 ;  /* 0x00001c130a007986 */ /* 0x0003e2000c101904 */
[----:B------:R-:W-:Y:S01]  /*0680*/  IMAD.X R13, RZ, RZ, R7, P3 ;  /* 0x000000ffff0d7224 */ /* 0x000fe200018e0607 */
[----:B------:R-:W-:Y:S07]  /*0690*/  @P1 BRA `(.L_x_7) ;  /* 0xfffffff800cc1947 */ /* 0x000fee000383ffff */
.L_x_6:
[----:B0-----:R-:W-:Y:S05]  /*06a0*/  @!P0 EXIT ;  /* 0x000000000000894d */ /* 0x001fea0003800000 */
[----:B------:R-:W-:Y:S02]  /*06b0*/  ISETP.GE.U32.AND P1, PT, R12, 0x8, PT ;  /* 0x000000080c00780c */ /* 0x000fe40003f26070 */
[----:B------:R-:W-:-:S04]  /*06c0*/  LOP3.LUT R4, R5, 0x7, RZ, 0xc0, !PT ;  /* 0x0000000705047812 */ /* 0x000fc800078ec0ff */
[----:B------:R-:W-:-:S07]  /*06d0*/  ISETP.NE.AND P0, PT, R4, RZ, PT ;  /* 0x000000ff0400720c */ /* 0x000fce0003f05270 */
[----:B------:R-:W-:Y:S06]  /*06e0*/  @!P1 BRA `(.L_x_8) ;  /* 0x0000000000d09947 */ /* 0x000fec0003800000 */
[----:B------:R-:W0:Y:S01]  /*06f0*/  LDC.64 R12, c[0x0][0x388] ;  /* 0x0000e200ff0c7b82 */ /* 0x000e220000000a00 */
[----:B------:R-:W-:Y:S01]  /*0700*/  IMAD.IADD R7, R0, 0x1, R3 ;  /* 0x0000000100077824 */ /* 0x000fe200078e0203 */
[----:B------:R-:W2:Y:S01]  /*0710*/  LDCU.128 UR8, c[0x0][0x380] ;  /* 0x00007000ff0877ac */ /* 0x000ea20008000c00 */
[----:B------:R-:W3:Y:S05]  /*0720*/  LDCU.64 UR6, c[0x0][0x390] ;  /* 0x00007200ff0677ac */ /* 0x000eea0008000a00 */
[----:B------:R-:W4:Y:S08]  /*0730*/  LDC.64 R14, c[0x0][0x390] ;  /* 0x0000e400ff0e7b82 */ /* 0x000f300000000a00 */
[----:B-1----:R-:W1:Y:S01]  /*0740*/  LDC.64 R10, c[0x0][0x380] ;  /* 0x0000e000ff0a7b82 */ /* 0x002e620000000a00 */
[----:B0-----:R-:W-:-:S06]  /*0750*/  IMAD.WIDE.U32 R12, R7, 0x4, R12 ;  /* 0x00000004070c7825 */ /* 0x001fcc00078e000c */
[----:B------:R-:W5:Y:S01]  /*0760*/  LDG.E R12, desc[UR4][R12.64] ;  /* 0x000000040c0c7981 */ /* 0x000f62000c1e1900 */
[----:B----4-:R-:W-:-:S06]  /*0770*/  IMAD.WIDE.U32 R14, R7, 0x4, R14 ;  /* 0x00000004070e7825 */ /* 0x010fcc00078e000e */
[----:B------:R-:W5:Y:S01]  /*0780*/  LDG.E R15, desc[UR4][R14.64] ;  /* 0x000000040e0f7981 */ /* 0x000f62000c1e1900 */
[----:B------:R-:W-:-:S04]  /*0790*/  IADD3 R18, P1, PT, R0, R3, RZ ;  /* 0x0000000300127210 */ /* 0x000fc80007f3e0ff */
[----:B------:R-:W-:Y:S01]  /*07a0*/  IADD3.X R9, PT, PT, RZ, RZ, RZ, P1, !PT ;  /* 0x000000ffff097210 */ /* 0x000fe20000ffe4ff */
[----:B------:R-:W-:-:S03]  /*07b0*/  IMAD.SHL.U32 R16, R18, 0x4, RZ ;  /* 0x0000000412107824 */ /* 0x000fc600078e00ff */
[----:B------:R-:W-:Y:S02]  /*07c0*/  SHF.L.U64.HI R18, R18, 0x2, R9 ;  /* 0x0000000212127819 */ /* 0x000fe40000010209 */
[C---:B--2---:R-:W-:Y:S02]  /*07d0*/  IADD3 R8, P1, PT, R16.reuse, UR10, RZ ;  /* 0x0000000a10087c10 */ /* 0x044fe4000ff3e0ff */
[----:B---3--:R-:W-:Y:S02]  /*07e0*/  IADD3 R6, P2, PT, R16, UR6, RZ ;  /* 0x0000000610067c10 */ /* 0x008fe4000ff5e0ff */
[----:B------:R-:W-:Y:S01]  /*07f0*/  IADD3.X R9, PT, PT, R18, UR11, RZ, P1, !PT ;  /* 0x0000000b12097c10 */ /* 0x000fe20008ffe4ff */
[----:B-----5:R-:W-:Y:S01]  /*0800*/  FADD R17, R12, R15 ;  /* 0x0000000f0c117221 */ /* 0x020fe20000000000 */
[----:B-1----:R-:W-:Y:S01]  /*0810*/  IMAD.WIDE.U32 R12, R7, 0x4, R10 ;  /* 0x00000004070c7825 */ /* 0x002fe200078e000a */
[----:B------:R-:W-:-:S04]  /*0820*/  IADD3.X R7, PT, PT, R18, UR7, RZ, P2, !PT ;  /* 0x0000000712077c10 */ /* 0x000fc800097fe4ff */
[----:B------:R0:W-:Y:S04]  /*0830*/  STG.E desc[UR4][R12.64], R17 ;  /* 0x000000110c007986 */ /* 0x0001e8000c101904 */
[----:B------:R-:W2:Y:S04]  /*0840*/  LDG.E R2, desc[UR4][R8.64+0x4] ;  /* 0x0000040408027981 */ /* 0x000ea8000c1e1900 */
[----:B------:R-:W2:Y:S01]  /*0850*/  LDG.E R15, desc[UR4][R6.64+0x4] ;  /* 0x00000404060f7981 */ /* 0x000ea2000c1e1900 */
[----:B------:R-:W-:-:S04]  /*0860*/  IADD3 R10, P1, PT, R16, UR8, RZ ;  /* 0x00000008100a7c10 */ /* 0x000fc8000ff3e0ff */
[----:B------:R-:W-:Y:S01]  /*0870*/  IADD3.X R11, PT, PT, R18, UR9, RZ, P1, !PT ;  /* 0x00000009120b7c10 */ /* 0x000fe20008ffe4ff */
[----:B--2---:R-:W-:-:S05]  /*0880*/  FADD R15, R2, R15 ;  /* 0x0000000f020f7221 */ /* 0x004fca0000000000 */
[----:B------:R1:W-:Y:S04]  /*0890*/  STG.E desc[UR4][R10.64+0x4], R15 ;  /* 0x0000040f0a007986 */ /* 0x0003e8000c101904 */
[----:B------:R-:W2:Y:S04]  /*08a0*/  LDG.E R2, desc[UR4][R8.64+0x8] ;  /* 0x0000080408027981 */ /* 0x000ea8000c1e1900 */
[----:B------:R-:W2:Y:S02]  /*08b0*/  LDG.E R19, desc[UR4][R6.64+0x8] ;  /* 0x0000080406137981 */ /* 0x000ea4000c1e1900 */
[----:B--2---:R-:W-:-:S05]  /*08c0*/  FADD R19, R2, R19 ;  /* 0x0000001302137221 */ /* 0x004fca0000000000 */
[----:B------:R2:W-:Y:S04]  /*08d0*/  STG.E desc[UR4][R10.64+0x8], R19 ;  /* 0x000008130a007986 */ /* 0x0005e8000c101904 */
[----:B------:R-:W3:Y:S04]  /*08e0*/  LDG.E R2, desc[UR4][R8.64+0xc] ;  /* 0x00000c0408027981 */ /* 0x000ee8000c1e1900 */
[----:B0-----:R-:W3:Y:S02]  /*08f0*/  LDG.E R13, desc[UR4][R6.64+0xc] ;  /* 0x00000c04060d7981 */ /* 0x001ee4000c1e1900 */
[----:B---3--:R-:W-:-:S05]  /*0900*/  FADD R13, R2, R13 ;  /* 0x0000000d020d7221 */ /* 0x008fca0000000000 */
[----:B------:R0:W-:Y:S04]  /*0910*/  STG.E desc[UR4][R10.64+0xc], R13 ;  /* 0x00000c0d0a007986 */ /* 0x0001e8000c101904 */
[----:B------:R-:W3:Y:S04]  /*0920*/  LDG.E R2, desc[UR4][R8.64+0x10] ;  /* 0x0000100408027981 */ /* 0x000ee8000c1e1900 */
[----:B------:R-:W3:Y:S02]  /*0930*/  LDG.E R17, desc[UR4][R6.64+0x10] ;  /* 0x0000100406117981 */ /* 0x000ee4000c1e1900 */
[----:B---3--:R-:W-:-:S05]  /*0940*/  FADD R17, R2, R17 ;  /* 0x0000001102117221 */ /* 0x008fca0000000000 */
        /* <DEDUP_REMOVED lines=9> */
[----:B------:R-:W2:Y:S04]  /*09e0*/  LDG.E R2, desc[UR4][R8.64+0x1c] ;  /* 0x00001c0408027981 */ /* 0x000ea8000c1e1900 */
[----:B0-----:R-:W2:Y:S01]  /*09f0*/  LDG.E R13, desc[UR4][R6.64+0x1c] ;  /* 0x00001c04060d7981 */ /* 0x001ea2000c1e1900 */
[----:B------:R-:W-:Y:S01]  /*0a00*/  IADD3 R3, PT, PT, R3, 0x8, RZ ;  /* 0x0000000803037810 */ /* 0x000fe20007ffe0ff */
[----:B--2---:R-:W-:-:S05]  /*0a10*/  FADD R13, R2, R13 ;  /* 0x0000000d020d7221 */ /* 0x004fca0000000000 */
[----:B------:R3:W-:Y:S02]  /*0a20*/  STG.E desc[UR4][R10.64+0x1c], R13 ;  /* 0x00001c0d0a007986 */ /* 0x0007e4000c101904 */
.L_x_8:
[----:B------:R-:W-:Y:S05]  /*0a30*/  @!P0 EXIT ;  /* 0x000000000000894d */ /* 0x000fea0003800000 */
[----:B------:R-:W-:Y:S02]  /*0a40*/  ISETP.GE.U32.AND P1, PT, R4, 0x4, PT ;  /* 0x000000040400780c */ /* 0x000fe40003f26070 */
[----:B------:R-:W-:-:S04]  /*0a50*/  LOP3.LUT R5, R5, 0x3, RZ, 0xc0, !PT ;  /* 0x0000000305057812 */ /* 0x000fc800078ec0ff */
[----:B------:R-:W-:-:S07]  /*0a60*/  ISETP.NE.AND P0, PT, R5, RZ, PT ;  /* 0x000000ff0500720c */ /* 0x000fce0003f05270 */
[----:B------:R-:W-:Y:S06]  /*0a70*/  @!P1 BRA `(.L_x_9) ;  /* 0x0000000000909947 */ /* 0x000fec0003800000 */
[----:B------:R-:W0:Y:S01]  /*0a80*/  LDC.64 R6, c[0x0][0x388] ;  /* 0x0000e200ff067b82 */ /* 0x000e220000000a00 */
[----:B-1-3--:R-:W-:Y:S01]  /*0a90*/  IMAD.IADD R19, R0, 0x1, R3 ;  /* 0x0000000100137824 */ /* 0x00afe200078e0203 */
[----:B------:R-:W1:Y:S01]  /*0aa0*/  LDCU.128 UR8, c[0x0][0x380] ;  /* 0x00007000ff0877ac */ /* 0x000e620008000c00 */
[----:B------:R-:W2:Y:S05]  /*0ab0*/  LDCU.64 UR6, c[0x0][0x390] ;  /* 0x00007200ff0677ac */ /* 0x000eaa0008000a00 */
[----:B------:R-:W3:Y:S08]  /*0ac0*/  LDC.64 R8, c[0x0][0x390] ;  /* 0x0000e400ff087b82 */ /* 0x000ef00000000a00 */
[----:B------:R-:W4:Y:S01]  /*0ad0*/  LDC.64 R14, c[0x0][0x380] ;  /* 0x0000e000ff0e7b82 */ /* 0x000f220000000a00 */
[----:B0-----:R-:W-:-:S06]  /*0ae0*/  IMAD.WIDE.U32 R10, R19, 0x4, R6 ;  /* 0x00000004130a7825 */ /* 0x001fcc00078e0006 */
[----:B------:R-:W5:Y:S01]  /*0af0*/  LDG.E R10, desc[UR4][R10.64] ;  /* 0x000000040a0a7981 */ /* 0x000f62000c1e1900 */
[----:B---3--:R-:W-:-:S06]  /*0b00*/  IMAD.WIDE.U32 R12, R19, 0x4, R8 ;  /* 0x00000004130c7825 */ /* 0x008fcc00078e0008 */
[----:B------:R-:W5:Y:S01]  /*0b10*/  LDG.E R13, desc[UR4][R12.64] ;  /* 0x000000040c0d7981 */ /* 0x000f62000c1e1900 */
[----:B------:R-:W-:-:S04]  /*0b20*/  IADD3 R2, P1, PT, R0, R3, RZ ;  /* 0x0000000300027210 */ /* 0x000fc80007f3e0ff */
[----:B------:R-:W-:Y:S01]  /*0b30*/  IADD3.X R7, PT, PT, RZ, RZ, RZ, P1, !PT ;  /* 0x000000ffff077210 */ /* 0x000fe20000ffe4ff */
[----:B------:R-:W-:-:S03]  /*0b40*/  IMAD.SHL.U32 R16, R2, 0x4, RZ ;  /* 0x0000000402107824 */ /* 0x000fc600078e00ff */
[----:B------:R-:W-:Y:S02]  /*0b50*/  SHF.L.U64.HI R4, R2, 0x2, R7 ;  /* 0x0000000202047819 */ /* 0x000fe40000010207 */
[C---:B-1----:R-:W-:Y:S02]  /*0b60*/  IADD3 R8, P1, PT, R16.reuse, UR10, RZ ;  /* 0x0000000a10087c10 */ /* 0x042fe4000ff3e0ff */
[----:B--2---:R-:W-:Y:S01]  /*0b70*/  IADD3 R6, P2, PT, R16, UR6, RZ ;  /* 0x0000000610067c10 */ /* 0x004fe2000ff5e0ff */
[----:B----4-:R-:W-:Y:S01]  /*0b80*/  IMAD.WIDE.U32 R14, R19, 0x4, R14 ;  /* 0x00000004130e7825 */ /* 0x010fe200078e000e */
[C---:B------:R-:W-:Y:S02]  /*0b90*/  IADD3.X R9, PT, PT, R4.reuse, UR11, RZ, P1, !PT ;  /* 0x0000000b04097c10 */ /* 0x040fe40008ffe4ff */
[----:B------:R-:W-:Y:S01]  /*0ba0*/  IADD3.X R7, PT, PT, R4, UR7, RZ, P2, !PT ;  /* 0x0000000704077c10 */ /* 0x000fe200097fe4ff */
[----:B-----5:R-:W-:-:S05]  /*0bb0*/  FADD R17, R10, R13 ;  /* 0x0000000d0a117221 */ /* 0x020fca0000000000 */
[----:B------:R0:W-:Y:S04]  /*0bc0*/  STG.E desc[UR4][R14.64], R17 ;  /* 0x000000110e007986 */ /* 0x0001e8000c101904 */
[----:B------:R-:W2:Y:S04]  /*0bd0*/  LDG.E R2, desc[UR4][R8.64+0x4] ;  /* 0x0000040408027981 */ /* 0x000ea8000c1e1900 */
[----:B------:R-:W2:Y:S01]  /*0be0*/  LDG.E R13, desc[UR4][R6.64+0x4] ;  /* 0x00000404060d7981 */ /* 0x000ea2000c1e1900 */
[----:B------:R-:W-:-:S04]  /*0bf0*/  IADD3 R10, P1, PT, R16, UR8, RZ ;  /* 0x00000008100a7c10 */ /* 0x000fc8000ff3e0ff */
[----:B------:R-:W-:Y:S01]  /*0c00*/  IADD3.X R11, PT, PT, R4, UR9, RZ, P1, !PT ;  /* 0x00000009040b7c10 */ /* 0x000fe20008ffe4ff */
[----:B--2---:R-:W-:-:S05]  /*0c10*/  FADD R13, R2, R13 ;  /* 0x0000000d020d7221 */ /* 0x004fca0000000000 */
[----:B------:R2:W-:Y:S04]  /*0c20*/  STG.E desc[UR4][R10.64+0x4], R13 ;  /* 0x0000040d0a007986 */ /* 0x0005e8000c101904 */
[----:B------:R-:W3:Y:S04]  /*0c30*/  LDG.E R2, desc[UR4][R8.64+0x8] ;  /* 0x0000080408027981 */ /* 0x000ee8000c1e1900 */
[----:B------:R-:W3:Y:S02]  /*0c40*/  LDG.E R19, desc[UR4][R6.64+0x8] ;  /* 0x0000080406137981 */ /* 0x000ee4000c1e1900 */
[----:B---3--:R-:W-:-:S05]  /*0c50*/  FADD R19, R2, R19 ;  /* 0x0000001302137221 */ /* 0x008fca0000000000 */
[----:B------:R2:W-:Y:S04]  /*0c60*/  STG.E desc[UR4][R10.64+0x8], R19 ;  /* 0x000008130a007986 */ /* 0x0005e8000c101904 */
[----:B------:R-:W3:Y:S04]  /*0c70*/  LDG.E R2, desc[UR4][R8.64+0xc] ;  /* 0x00000c0408027981 */ /* 0x000ee8000c1e1900 */
[----:B0-----:R-:W3:Y:S01]  /*0c80*/  LDG.E R15, desc[UR4][R6.64+0xc] ;  /* 0x00000c04060f7981 */ /* 0x001ee2000c1e1900 */
[----:B------:R-:W-:Y:S01]  /*0c90*/  IADD3 R3, PT, PT, R3, 0x4, RZ ;  /* 0x0000000403037810 */ /* 0x000fe20007ffe0ff */
[----:B---3--:R-:W-:-:S05]  /*0ca0*/  FADD R15, R2, R15 ;  /* 0x0000000f020f7221 */ /* 0x008fca0000000000 */
[----:B------:R2:W-:Y:S02]  /*0cb0*/  STG.E desc[UR4][R10.64+0xc], R15 ;  /* 0x00000c0f0a007986 */ /* 0x0005e4000c101904 */
.L_x_9:
[----:B------:R-:W-:Y:S05]  /*0cc0*/  @!P0 EXIT ;  /* 0x000000000000894d */ /* 0x000fea0003800000 */
[----:B------:R-:W0:Y:S01]  /*0cd0*/  LDC.64 R6, c[0x0][0x380] ;  /* 0x0000e000ff067b82 */ /* 0x000e220000000a00 */
[----:B--23--:R-:W-:Y:S02]  /*0ce0*/  IMAD.IADD R13, R0, 0x1, R3 ;  /* 0x00000001000d7824 */ /* 0x00cfe400078e0203 */
[----:B------:R-:W-:-:S05]  /*0cf0*/  IMAD.MOV R0, RZ, RZ, -R5 ;  /* 0x000000ffff007224 */ /* 0x000fca00078e0a05 */
[----:B------:R-:W2:Y:S08]  /*0d00*/  LDC.64 R8, c[0x0][0x390] ;  /* 0x0000e400ff087b82 */ /* 0x000eb00000000a00 */
[----:B-1----:R-:W1:Y:S01]  /*0d10*/  LDC.64 R10, c[0x0][0x388] ;  /* 0x0000e200ff0a7b82 */ /* 0x002e620000000a00 */
[----:B0-----:R-:W-:-:S04]  /*0d20*/  IMAD.WIDE.U32 R2, R13, 0x4, R6 ;  /* 0x000000040d027825 */ /* 0x001fc800078e0006 */
[----:B--2---:R-:W-:-:S04]  /*0d30*/  IMAD.WIDE.U32 R6, R13, 0x4, R8 ;  /* 0x000000040d067825 */ /* 0x004fc800078e0008 */
[----:B-1----:R-:W-:Y:S01]  /*0d40*/  IMAD.WIDE.U32 R8, R13, 0x4, R10 ;  /* 0x000000040d087825 */ /* 0x002fe200078e000a */
[----:B------:R-:W-:Y:S02]  /*0d50*/  MOV R10, R2 ;  /* 0x00000002000a7202 */ /* 0x000fe40000000f00 */
[----:B------:R-:W-:Y:S01]  /*0d60*/  MOV R11, R7 ;  /* 0x00000007000b7202 */ /* 0x000fe20000000f00 */
[----:B------:R-:W-:-:S07]  /*0d70*/  IMAD.MOV.U32 R13, RZ, RZ, R3 ;  /* 0x000000ffff0d7224 */ /* 0x000fce00078e0003 */
.L_x_10:
[----:B0-----:R-:W-:Y:S01]  /*0d80*/  MOV R2, R8 ;  /* 0x0000000800027202 */ /* 0x001fe20000000f00 */
[----:B------:R-:W-:Y:S01]  /*0d90*/  IMAD.MOV.U32 R5, RZ, RZ, R11 ;  /* 0x000000ffff057224 */ /* 0x000fe200078e000b */
[----:B------:R-:W-:Y:S01]  /*0da0*/  MOV R4, R6 ;  /* 0x0000000600047202 */ /* 0x000fe20000000f00 */
[----:B------:R-:W-:-:S04]  /*0db0*/  IMAD.MOV.U32 R3, RZ, RZ, R9 ;  /* 0x000000ffff037224 */ /* 0x000fc800078e0009 */
[----:B------:R-:W2:Y:S04]  /*0dc0*/  LDG.E R5, desc[UR4][R4.64] ;  /* 0x0000000404057981 */ /* 0x000ea8000c1e1900 */
[----:B------:R0:W2:Y:S01]  /*0dd0*/  LDG.E R2, desc[UR4][R2.64] ;  /* 0x0000000402027981 */ /* 0x0000a2000c1e1900 */
[----:B------:R-:W-:-:S04]  /*0de0*/  IADD3 R0, PT, PT, R0, 0x1, RZ ;  /* 0x0000000100007810 */ /* 0x000fc80007ffe0ff */
[----:B------:R-:W-:Y:S02]  /*0df0*/  ISETP.NE.AND P0, PT, R0, RZ, PT ;  /* 0x000000ff0000720c */ /* 0x000fe40003f05270 */
[----:B------:R-:W-:Y:S01]  /*0e00*/  IADD3 R8, P3, PT, R8, 0x4, RZ ;  /* 0x0000000408087810 */ /* 0x000fe20007f7e0ff */
[----:B0-----:R-:W-:Y:S01]  /*0e10*/  IMAD.MOV.U32 R3, RZ, RZ, R13 ;  /* 0x000000ffff037224 */ /* 0x001fe200078e000d */
[----:B------:R-:W-:-:S03]  /*0e20*/  IADD3 R6, P2, PT, R6, 0x4, RZ ;  /* 0x0000000406067810 */ /* 0x000fc60007f5e0ff */
[----:B------:R-:W-:Y:S01]  /*0e30*/  IMAD.X R9, RZ, RZ, R9, P3 ;  /* 0x000000ffff097224 */ /* 0x000fe200018e0609 */
[----:B------:R-:W-:Y:S01]  /*0e40*/  IADD3.X R11, PT, PT, RZ, R11, RZ, P2, !PT ;  /* 0x0000000bff0b7210 */ /* 0x000fe200017fe4ff */
[----:B--2---:R-:W-:Y:S01]  /*0e50*/  FADD R7, R2, R5 ;  /* 0x0000000502077221 */ /* 0x004fe20000000000 */
[----:B------:R-:W-:Y:S02]  /*0e60*/  MOV R2, R10 ;  /* 0x0000000a00027202 */ /* 0x000fe40000000f00 */
[----:B------:R-:W-:-:S03]  /*0e70*/  IADD3 R10, P1, PT, R10, 0x4, RZ ;  /* 0x000000040a0a7810 */ /* 0x000fc60007f3e0ff */
[----:B------:R0:W-:Y:S02]  /*0e80*/  STG.E desc[UR4][R2.64], R7 ;  /* 0x0000000702007986 */ /* 0x0001e4000c101904 */
[----:B------:R-:W-:Y:S01]  /*0e90*/  IMAD.X R13, RZ, RZ, R13, P1 ;  /* 0x000000ffff0d7224 */ /* 0x000fe200008e060d */
[----:B------:R-:W-:Y:S07]  /*0ea0*/  @P0 BRA `(.L_x_10) ;  /* 0xfffffffc00b40947 */ /* 0x000fee000383ffff */
[----:B------:R-:W-:Y:S05]  /*0eb0*/  EXIT ;  /* 0x000000000000794d */ /* 0x000fea0003800000 */
.L_x_11:
        /* <DEDUP_REMOVED lines=12> */
.L_x_14:


//--------------------- .text._Z7kernel1PfS_S_ii  --------------------------
	.section	.text._Z7kernel1PfS_S_ii,"ax",@progbits
	.align	128
        .global         _Z7kernel1PfS_S_ii
        .type           _Z7kernel1PfS_S_ii,@function
        .size           _Z7kernel1PfS_S_ii,(.L_x_15 - _Z7kernel1PfS_S_ii)
        .other          _Z7kernel1PfS_S_ii,@"STO_CUDA_ENTRY STV_DEFAULT"
_Z7kernel1PfS_S_ii:
.text._Z7kernel1PfS_S_ii:
[----:B------:R-:W-:Y:S01]  /*0000*/  LDC R1, c[0x0][0x37c] ;  /* 0x0000df00ff017b82 */ /* 0x000fe20000000800 */
[----:B------:R-:W0:Y:S07]  /*0010*/  S2R R2, SR_TID.Y ;  /* 0x0000000000027919 */ /* 0x000e2e0000002200 */
[----:B------:R-:W1:Y:S01]  /*0020*/  LDC R0, c[0x0][0x360] ;  /* 0x0000d800ff007b82 */ /* 0x000e620000000800 */
[----:B------:R-:W2:Y:S01]  /*0030*/  LDCU.64 UR6, c[0x0][0x398] ;  /* 0x00007300ff0677ac */ /* 0x000ea20008000a00 */
[----:B------:R-:W1:Y:S06]  /*0040*/  S2R R3, SR_TID.X ;  /* 0x0000000000037919 */ /* 0x000e6c0000002100 */
[----:B------:R-:W0:Y:S08]  /*0050*/  S2UR UR5, SR_CTAID.Y ;  /* 0x00000000000579c3 */ /* 0x000e300000002600 */
[----:B------:R-:W0:Y:S08]  /*0060*/  LDC R7, c[0x0][0x364] ;  /* 0x0000d900ff077b82 */ /* 0x000e300000000800 */
[----:B------:R-:W1:Y:S01]  /*0070*/  S2UR UR4, SR_CTAID.X ;  /* 0x00000000000479c3 */ /* 0x000e620000002500 */
[----:B0-----:R-:W-:-:S05]  /*0080*/  IMAD R7, R7, UR5, R2 ;  /* 0x0000000507077c24 */ /* 0x001fca000f8e0202 */
[----:B--2---:R-:W-:Y:S01]  /*0090*/  ISETP.GE.AND P0, PT, R7, UR6, PT ;  /* 0x0000000607007c0c */ /* 0x004fe2000bf06270 */
[----:B-1----:R-:W-:-:S05]  /*00a0*/  IMAD R0, R0, UR4, R3 ;  /* 0x0000000400007c24 */ /* 0x002fca000f8e0203 */
[----:B------:R-:W-:-:S13]  /*00b0*/  ISETP.GE.OR P0, PT, R0, UR7, P0 ;  /* 0x0000000700007c0c */ /* 0x000fda0008706670 */
[----:B------:R-:W-:Y:S05]  /*00c0*/  @P0 EXIT ;  /* 0x000000000000094d */ /* 0x000fea0003800000 */
[----:B------:R-:W0:Y:S01]  /*00d0*/  LDC.64 R2, c[0x0][0x388] ;  /* 0x0000e200ff027b82 */ /* 0x000e220000000a00 */
[----:B------:R-:W1:Y:S01]  /*00e0*/  LDCU.64 UR4, c[0x0][0x358] ;  /* 0x00006b00ff0477ac */ /* 0x000e620008000a00 */
[----:B------:R-:W-:-:S06]  /*00f0*/  IMAD R9, R7, UR7, R0 ;  /* 0x0000000707097c24 */ /* 0x000fcc000f8e0200 */
[----:B------:R-:W2:Y:S08]  /*0100*/  LDC.64 R4, c[0x0][0x390] ;  /* 0x0000e400ff047b82 */ /* 0x000eb00000000a00 */
[----:B------:R-:W3:Y:S01]  /*0110*/  LDC.64 R6, c[0x0][0x380] ;  /* 0x0000e000ff067b82 */ /* 0x000ee20000000a00 */
[----:B0-----:R-:W-:-:S06]  /*0120*/  IMAD.WIDE R2, R9, 0x4, R2 ;  /* 0x0000000409027825 */ /* 0x001fcc00078e0202 */
[----:B-1----:R-:W4:Y:S01]  /*0130*/  LDG.E R2, desc[UR4][R2.64] ;  /* 0x0000000402027981 */ /* 0x002f22000c1e1900 */
[----:B--2---:R-:W-:-:S06]  /*0140*/  IMAD.WIDE R4, R9, 0x4, R4 ;  /* 0x0000000409047825 */ /* 0x004fcc00078e0204 */
[----:B------:R-:W4:Y:S01]  /*0150*/  LDG.E R5, desc[UR4][R4.64] ;  /* 0x0000000404057981 */ /* 0x000f22000c1e1900 */
[----:B---3--:R-:W-:-:S04]  /*0160*/  IMAD.WIDE R6, R9, 0x4, R6 ;  /* 0x0000000409067825 */ /* 0x008fc800078e0206 */
[----:B----4-:R-:W-:-:S05]  /*0170*/  FADD R9, R2, R5 ;  /* 0x0000000502097221 */ /* 0x010fca0000000000 */
[----:B------:R-:W-:Y:S01]  /*0180*/  STG.E desc[UR4][R6.64], R9 ;  /* 0x0000000906007986 */ /* 0x000fe2000c101904 */
[----:B------:R-:W-:Y:S05]  /*0190*/  EXIT ;  /* 0x000000000000794d */ /* 0x000fea0003800000 */
.L_x_12:
        /* <DEDUP_REMOVED lines=14> */
.L_x_15:


//--------------------- .nv.shared.reserved.0     --------------------------
	.section	.nv.shared.reserved.0,"aw",@nobits
	.weak		__nv_reservedSMEM_offset_0_alias
	.size		__nv_reservedSMEM_offset_0_alias, 0, 64
	.other		__nv_reservedSMEM_offset_0_alias,@"STO_CUDA_RESERVED_SHARED STV_DEFAULT"
__nv_reservedSMEM_offset_0_alias:
	.zero		0
	.zero		64


//--------------------- .nv.constant0._Z7kernel3PfS_S_ii --------------------------
	.section	.nv.constant0._Z7kernel3PfS_S_ii,"a",@progbits
	.sectionflags	@""
	.align	4
.nv.constant0._Z7kernel3PfS_S_ii:
	.zero		928


//--------------------- .nv.constant0._Z7kernel2PfS_S_ii --------------------------
	.section	.nv.constant0._Z7kernel2PfS_S_ii,"a",@progbits
	.sectionflags	@""
	.align	4
.nv.constant0._Z7kernel2PfS_S_ii:
	.zero		928


//--------------------- .nv.constant0._Z7kernel1PfS_S_ii --------------------------
	.section	.nv.constant0._Z7kernel1PfS_S_ii,"a",@progbits
	.sectionflags	@""
	.align	4
.nv.constant0._Z7kernel1PfS_S_ii:
	.zero		928


//--------------------- SYMBOLS --------------------------

	.type		.nv.reservedSmem.offset0,@object
	.size		.nv.reservedSmem.offset0,0x4
